	.headerflags	@"EF_CUDA_TEXMODE_UNIFIED EF_CUDA_64BIT_ADDRESS EF_CUDA_SM86 EF_CUDA_VIRTUAL_SM(EF_CUDA_SM86)"
	.elftype	@"ET_EXEC"


//--------------------- .nv.info                  --------------------------
	.section	.nv.info,"",@"SHT_CUDA_INFO"
	.align	4


	//----- nvinfo : EIATTR_REGCOUNT
	.align		4
        /*0000*/ 	.byte	0x04, 0x2f
        /*0002*/ 	.short	(.L_2 - .L_1)
	.align		4
.L_1:
        /*0004*/ 	.word	index@(triton_red_fused__to_copy_add_amax_amin_clamp_mul_native_layer_norm_reciprocal_2)
        /*0008*/ 	.word	0x00000028


	//----- nvinfo : EIATTR_MIN_STACK_SIZE
	.align		4
.L_2:
        /*000c*/ 	.byte	0x04, 0x12
        /*000e*/ 	.short	(.L_4 - .L_3)
	.align		4
.L_3:
        /*0010*/ 	.word	index@(triton_red_fused__to_copy_add_amax_amin_clamp_mul_native_layer_norm_reciprocal_2)
        /*0014*/ 	.word	0x00000000


	//----- nvinfo : EIATTR_FRAME_SIZE
	.align		4
.L_4:
        /*0018*/ 	.byte	0x04, 0x11
        /*001a*/ 	.short	(.L_6 - .L_5)
	.align		4
.L_5:
        /*001c*/ 	.word	index@(triton_red_fused__to_copy_add_amax_amin_clamp_mul_native_layer_norm_reciprocal_2)
        /*0020*/ 	.word	0x00000000


	//----- nvinfo : EIATTR_MIN_STACK_SIZE
	.align		4
.L_6:
        /*0024*/ 	.byte	0x04, 0x12
        /*0026*/ 	.short	(.L_8 - .L_7)
	.align		4
.L_7:
        /*0028*/ 	.word	index@(triton_red_fused__to_copy_add_amax_amin_clamp_mul_native_layer_norm_reciprocal_2)
        /*002c*/ 	.word	0x00000000
.L_8:


//--------------------- .nv.info.triton_red_fused__to_copy_add_amax_amin_clamp_mul_native_layer_norm_reciprocal_2 --------------------------
	.section	.nv.info.triton_red_fused__to_copy_add_amax_amin_clamp_mul_native_layer_norm_reciprocal_2,"",@"SHT_CUDA_INFO"
	.sectionflags	@""
	.align	4


	//----- nvinfo : EIATTR_CUDA_API_VERSION
	.align		4
        /*0000*/ 	.byte	0x04, 0x37
        /*0002*/ 	.short	(.L_10 - .L_9)
.L_9:
        /*0004*/ 	.word	0x0000007c


	//----- nvinfo : EIATTR_SW2861232_WAR
	.align		4
.L_10:
        /*0008*/ 	.byte	0x01, 0x35
	.zero		2


	//----- nvinfo : EIATTR_PARAM_CBANK
	.align		4
        /*000c*/ 	.byte	0x04, 0x0a
        /*000e*/ 	.short	(.L_12 - .L_11)
	.align		4
.L_11:
        /*0010*/ 	.word	index@(.nv.constant0.triton_red_fused__to_copy_add_amax_amin_clamp_mul_native_layer_norm_reciprocal_2)
        /*0014*/ 	.short	0x0160
        /*0016*/ 	.short	0x0078


	//----- nvinfo : EIATTR_CBANK_PARAM_SIZE
	.align		4
.L_12:
        /*0018*/ 	.byte	0x03, 0x19
        /*001a*/ 	.short	0x0078


	//----- nvinfo : EIATTR_KPARAM_INFO
	.align		4
        /*001c*/ 	.byte	0x04, 0x17
        /*001e*/ 	.short	(.L_14 - .L_13)
.L_13:
        /*0020*/ 	.word	0x00000000
        /*0024*/ 	.short	0x000f
        /*0026*/ 	.short	0x0070
        /*0028*/ 	.byte	0x00, 0xf4, 0x21, 0x00


	//----- nvinfo : EIATTR_KPARAM_INFO
	.align		4
.L_14:
        /*002c*/ 	.byte	0x04, 0x17
        /*002e*/ 	.short	(.L_16 - .L_15)
.L_15:
        /*0030*/ 	.word	0x00000000
        /*0034*/ 	.short	0x000e
        /*0036*/ 	.short	0x006c
        /*0038*/ 	.byte	0x00, 0xf0, 0x11, 0x00


	//----- nvinfo : EIATTR_KPARAM_INFO
	.align		4
.L_16:
        /*003c*/ 	.byte	0x04, 0x17
        /*003e*/ 	.short	(.L_18 - .L_17)
.L_17:
        /*0040*/ 	.word	0x00000000
        /*0044*/ 	.short	0x000d
        /*0046*/ 	.short	0x0068
        /*0048*/ 	.byte	0x00, 0xf0, 0x11, 0x00


	//----- nvinfo : EIATTR_KPARAM_INFO
	.align		4
.L_18:
        /*004c*/ 	.byte	0x04, 0x17
        /*004e*/ 	.short	(.L_20 - .L_19)
.L_19:
        /*0050*/ 	.word	0x00000000
        /*0054*/ 	.short	0x000c
        /*0056*/ 	.short	0x0060
        /*0058*/ 	.byte	0x00, 0xf4, 0x21, 0x00


	//----- nvinfo : EIATTR_KPARAM_INFO
	.align		4
.L_20:
        /*005c*/ 	.byte	0x04, 0x17
        /*005e*/ 	.short	(.L_22 - .L_21)
.L_21:
        /*0060*/ 	.word	0x00000000
        /*0064*/ 	.short	0x000b
        /*0066*/ 	.short	0x0058
        /*0068*/ 	.byte	0x00, 0xf4, 0x21, 0x00


	//----- nvinfo : EIATTR_KPARAM_INFO
	.align		4
.L_22:
        /*006c*/ 	.byte	0x04, 0x17
        /*006e*/ 	.short	(.L_24 - .L_23)
.L_23:
        /*0070*/ 	.word	0x00000000
        /*0074*/ 	.short	0x000a
        /*0076*/ 	.short	0x0050
        /*0078*/ 	.byte	0x00, 0xf4, 0x21, 0x00


	//----- nvinfo : EIATTR_KPARAM_INFO
	.align		4
.L_24:
        /*007c*/ 	.byte	0x04, 0x17
        /*007e*/ 	.short	(.L_26 - .L_25)
.L_25:
        /*0080*/ 	.word	0x00000000
        /*0084*/ 	.short	0x0009
        /*0086*/ 	.short	0x0048
        /*0088*/ 	.byte	0x00, 0xf4, 0x21, 0x00


	//----- nvinfo : EIATTR_KPARAM_INFO
	.align		4
.L_26:
        /*008c*/ 	.byte	0x04, 0x17
        /*008e*/ 	.short	(.L_28 - .L_27)
.L_27:
        /*0090*/ 	.word	0x00000000
        /*0094*/ 	.short	0x0008
        /*0096*/ 	.short	0x0040
        /*0098*/ 	.byte	0x00, 0xf4, 0x21, 0x00


	//----- nvinfo : EIATTR_KPARAM_INFO
	.align		4
.L_28:
        /*009c*/ 	.byte	0x04, 0x17
        /*009e*/ 	.short	(.L_30 - .L_29)
.L_29:
        /*00a0*/ 	.word	0x00000000
        /*00a4*/ 	.short	0x0007
        /*00a6*/ 	.short	0x0038
        /*00a8*/ 	.byte	0x00, 0xf4, 0x21, 0x00


	//----- nvinfo : EIATTR_KPARAM_INFO
	.align		4
.L_30:
        /*00ac*/ 	.byte	0x04, 0x17
        /*00ae*/ 	.short	(.L_32 - .L_31)
.L_31:
        /*00b0*/ 	.word	0x00000000
        /*00b4*/ 	.short	0x0006
        /*00b6*/ 	.short	0x0030
        /*00b8*/ 	.byte	0x00, 0xf4, 0x21, 0x00


	//----- nvinfo : EIATTR_KPARAM_INFO
	.align		4
.L_32:
        /*00bc*/ 	.byte	0x04, 0x17
        /*00be*/ 	.short	(.L_34 - .L_33)
.L_33:
        /*00c0*/ 	.word	0x00000000
        /*00c4*/ 	.short	0x0005
        /*00c6*/ 	.short	0x0028
        /*00c8*/ 	.byte	0x00, 0xf4, 0x21, 0x00


	//----- nvinfo : EIATTR_KPARAM_INFO
	.align		4
.L_34:
        /*00cc*/ 	.byte	0x04, 0x17
        /*00ce*/ 	.short	(.L_36 - .L_35)
.L_35:
        /*00d0*/ 	.word	0x00000000
        /*00d4*/ 	.short	0x0004
        /*00d6*/ 	.short	0x0020
        /*00d8*/ 	.byte	0x00, 0xf4, 0x21, 0x00


	//----- nvinfo : EIATTR_KPARAM_INFO
	.align		4
.L_36:
        /*00dc*/ 	.byte	0x04, 0x17
        /*00de*/ 	.short	(.L_38 - .L_37)
.L_37:
        /*00e0*/ 	.word	0x00000000
        /*00e4*/ 	.short	0x0003
        /*00e6*/ 	.short	0x0018
        /*00e8*/ 	.byte	0x00, 0xf4, 0x21, 0x00


	//----- nvinfo : EIATTR_KPARAM_INFO
	.align		4
.L_38:
        /*00ec*/ 	.byte	0x04, 0x17
        /*00ee*/ 	.short	(.L_40 - .L_39)
.L_39:
        /*00f0*/ 	.word	0x00000000
        /*00f4*/ 	.short	0x0002
        /*00f6*/ 	.short	0x0010
        /*00f8*/ 	.byte	0x00, 0xf4, 0x21, 0x00


	//----- nvinfo : EIATTR_KPARAM_INFO
	.align		4
.L_40:
        /*00fc*/ 	.byte	0x04, 0x17
        /*00fe*/ 	.short	(.L_42 - .L_41)
.L_41:
        /*0100*/ 	.word	0x00000000
        /*0104*/ 	.short	0x0001
        /*0106*/ 	.short	0x0008
        /*0108*/ 	.byte	0x00, 0xf4, 0x21, 0x00


	//----- nvinfo : EIATTR_KPARAM_INFO
	.align		4
.L_42:
        /*010c*/ 	.byte	0x04, 0x17
        /*010e*/ 	.short	(.L_44 - .L_43)
.L_43:
        /*0110*/ 	.word	0x00000000
        /*0114*/ 	.short	0x0000
        /*0116*/ 	.short	0x0000
        /*0118*/ 	.byte	0x00, 0xf4, 0x21, 0x00


	//----- nvinfo : EIATTR_MAXREG_COUNT
	.align		4
.L_44:
        /*011c*/ 	.byte	0x03, 0x1b
        /*011e*/ 	.short	0x00ff


	//----- nvinfo : EIATTR_COOP_GROUP_MASK_REGIDS
	.align		4
        /*0120*/ 	.byte	0x04, 0x29
        /*0122*/ 	.short	(.L_46 - .L_45)


	//   ....[0]....
.L_45:
        /*0124*/ 	.word	0xffffffff


	//   ....[1]....
        /*0128*/ 	.word	0xffffffff


	//   ....[2]....
        /*012c*/ 	.word	0xffffffff


	//   ....[3]....
        /*0130*/ 	.word	0xffffffff


	//   ....[4]....
        /*0134*/ 	.word	0xffffffff


	//----- nvinfo : EIATTR_COOP_GROUP_INSTR_OFFSETS
	.align		4
.L_46:
        /*0138*/ 	.byte	0x04, 0x28
        /*013a*/ 	.short	(.L_48 - .L_47)


	//   ....[0]....
.L_47:
        /*013c*/ 	.word	0x00000a20


	//   ....[1]....
        /*0140*/ 	.word	0x00000c00


	//   ....[2]....
        /*0144*/ 	.word	0x00000c50


	//   ....[3]....
        /*0148*/ 	.word	0x00001560


	//   ....[4]....
        /*014c*/ 	.word	0x000015a0


	//----- nvinfo : EIATTR_EXIT_INSTR_OFFSETS
	.align		4
.L_48:
        /*0150*/ 	.byte	0x04, 0x1c
        /*0152*/ 	.short	(.L_50 - .L_49)


	//   ....[0]....
.L_49:
        /*0154*/ 	.word	0x00001d40


	//----- nvinfo : EIATTR_REQNTID
	.align		4
.L_50:
        /*0158*/ 	.byte	0x04, 0x10
        /*015a*/ 	.short	(.L_52 - .L_51)
.L_51:
        /*015c*/ 	.word	0x00000080
        /*0160*/ 	.word	0x00000001
        /*0164*/ 	.word	0x00000001
.L_52:


//--------------------- .nv.callgraph             --------------------------
	.section	.nv.callgraph,"",@"SHT_CUDA_CALLGRAPH"
	.align	4
	.sectionentsize	8
	.align		4
        /*0000*/ 	.word	0x00000000
	.align		4
        /*0004*/ 	.word	0xffffffff
	.align		4
        /*0008*/ 	.word	0x00000000
	.align		4
        /*000c*/ 	.word	0xfffffffe
	.align		4
        /*0010*/ 	.word	0x00000000
	.align		4
        /*0014*/ 	.word	0xfffffffd
	.align		4
        /*0018*/ 	.word	0x00000000
	.align		4
        /*001c*/ 	.word	0xfffffffc


//--------------------- .nv.rel.action            --------------------------
	.section	.nv.rel.action,"",@"SHT_CUDA_RELOCINFO"
	.align	8
	.sectionentsize	8
        /*0000*/ 	.byte	0x73, 0x00, 0x00, 0x00, 0x00, 0x00, 0x00, 0x00, 0x00, 0x00, 0x00, 0x11, 0x25, 0x00, 0x05, 0x36


//--------------------- .nv.constant4             --------------------------
	.section	.nv.constant4,"a",@progbits
	.align	8
	.align		8
.nv.constant4:
        /*0000*/ 	.dword	_$_str


//--------------------- .nv.constant0.triton_red_fused__to_copy_add_amax_amin_clamp_mul_native_layer_norm_reciprocal_2 --------------------------
	.section	.nv.constant0.triton_red_fused__to_copy_add_amax_amin_clamp_mul_native_layer_norm_reciprocal_2,"a",@progbits
	.sectionflags	@""
	.align	4
.nv.constant0.triton_red_fused__to_copy_add_amax_amin_clamp_mul_native_layer_norm_reciprocal_2:
	.zero		472


//--------------------- .text.triton_red_fused__to_copy_add_amax_amin_clamp_mul_native_layer_norm_reciprocal_2 --------------------------
	.section	.text.triton_red_fused__to_copy_add_amax_amin_clamp_mul_native_layer_norm_reciprocal_2,"ax",@progbits
	.sectionflags	@"SHF_BARRIERS=1"
	.sectioninfo	@"SHI_REGISTERS=40"
	.align	128
        .global         triton_red_fused__to_copy_add_amax_amin_clamp_mul_native_layer_norm_reciprocal_2
        .type           triton_red_fused__to_copy_add_amax_amin_clamp_mul_native_layer_norm_reciprocal_2,@function
        .size           triton_red_fused__to_copy_add_amax_amin_clamp_mul_native_layer_norm_reciprocal_2,(.L_x_4 - triton_red_fused__to_copy_add_amax_amin_clamp_mul_native_layer_norm_reciprocal_2)
        .other          triton_red_fused__to_copy_add_amax_amin_clamp_mul_native_layer_norm_reciprocal_2,@"STO_CUDA_ENTRY STV_DEFAULT"
triton_red_fused__to_copy_add_amax_amin_clamp_mul_native_layer_norm_reciprocal_2:
.text.triton_red_fused__to_copy_add_amax_amin_clamp_mul_native_layer_norm_reciprocal_2:
[----:B------:R-:W-:Y:S02]  /*0000*/  IMAD.MOV.U32 R1, RZ, RZ, c[0x0][0x28] ;  /* 0x00000a00ff017624 */ /* 0x000fe400078e00ff */
[----:B------:R-:W0:Y:S01]  /*0010*/  S2R R14, SR_TID.X ;  /* 0x00000000000e7919 */ /* 0x000e220000002100 */
[----:B------:R-:W-:Y:S01]  /*0020*/  IMAD.MOV.U32 R3, RZ, RZ, 0x2 ;  /* 0x00000002ff037424 */ /* 0x000fe200078e00ff */
[----:B------:R-:W-:Y:S01]  /*0030*/  CS2R R6, SRZ ;  /* 0x0000000000067805 */ /* 0x000fe2000001ff00 */
[----:B------:R-:W-:Y:S01]  /*0040*/  ULDC.64 UR6, c[0x0][0x118] ;  /* 0x0000460000067ab9 */ /* 0x000fe20000000a00 */
[----:B------:R-:W1:Y:S01]  /*0050*/  S2R R9, SR_CTAID.X ;  /* 0x0000000000097919 */ /* 0x000e620000002500 */
[----:B0-----:R-:W-:Y:S01]  /*0060*/  SHF.R.U32.HI R0, RZ, 0x1, R14 ;  /* 0x00000001ff007819 */ /* 0x001fe2000001160e */
[----:B------:R-:W-:Y:S02]  /*0070*/  IMAD.SHL.U32 R2, R14, 0x4, RZ ;  /* 0x000000040e027824 */ /* 0x000fe400078e00ff */
[----:B-1----:R-:W-:Y:S01]  /*0080*/  IMAD.SHL.U32 R23, R9, 0x40, RZ ;  /* 0x0000004009177824 */ /* 0x002fe200078e00ff */
[----:B------:R-:W-:Y:S02]  /*0090*/  SGXT.U32 R0, R0, 0x6 ;  /* 0x000000060000781a */ /* 0x000fe40000000000 */
[----:B------:R-:W-:-:S02]  /*00a0*/  LOP3.LUT R5, R2, 0x4, RZ, 0xc0, !PT ;  /* 0x0000000402057812 */ /* 0x000fc400078ec0ff */
[----:B------:R-:W-:-:S04]  /*00b0*/  LOP3.LUT R4, R0, R23, RZ, 0xfc, !PT ;  /* 0x0000001700047212 */ /* 0x000fc800078efcff */
[C---:B------:R-:W-:Y:S01]  /*00c0*/  ISETP.GE.AND P1, PT, R4.reuse, 0x200, PT ;  /* 0x000002000400780c */ /* 0x040fe20003f26270 */
[----:B------:R-:W-:-:S04]  /*00d0*/  IMAD R2, R4, 0xc00, R5 ;  /* 0x00000c0004027824 */ /* 0x000fc800078e0205 */
[----:B------:R-:W-:-:S08]  /*00e0*/  IMAD.WIDE R2, R2, R3, c[0x0][0x160] ;  /* 0x0000580002027625 */ /* 0x000fd000078e0203 */
[----:B------:R-:W2:Y:S01]  /*00f0*/  @!P1 LDG.E.EL.64 R6, [R2.64] ;  /* 0x0000000602069981 */ /* 0x000ea2000c2e1b00 */
[----:B------:R-:W-:Y:S01]  /*0100*/  IMAD R0, R9, 0x40, R0 ;  /* 0x0000004009007824 */ /* 0x000fe200078e0200 */
[----:B------:R-:W-:Y:S01]  /*0110*/  ISETP.LT.AND P0, PT, R4, 0x200, PT ;  /* 0x000002000400780c */ /* 0x000fe20003f01270 */
[----:B------:R-:W-:Y:S01]  /*0120*/  CS2R R12, SRZ ;  /* 0x00000000000c7805 */ /* 0x000fe2000001ff00 */
[----:B------:R-:W-:Y:S01]  /*0130*/  IMAD.MOV.U32 R10, RZ, RZ, RZ ;  /* 0x000000ffff0a7224 */ /* 0x000fe200078e00ff */
[----:B------:R-:W-:Y:S01]  /*0140*/  UMOV UR4, URZ ;  /* 0x0000003f00047c82 */ /* 0x000fe20008000000 */
[----:B------:R-:W-:Y:S01]  /*0150*/  IMAD R0, R0, 0xc00, R5 ;  /* 0x00000c0000007824 */ /* 0x000fe200078e0205 */
[----:B------:R-:W-:Y:S01]  /*0160*/  SEL R11, RZ, 0x3f800000, !P0 ;  /* 0x3f800000ff0b7807 */ /* 0x000fe20004000000 */
[----:B------:R-:W-:Y:S01]  /*0170*/  IMAD.MOV.U32 R9, RZ, RZ, RZ ;  /* 0x000000ffff097224 */ /* 0x000fe200078e00ff */
[----:B------:R-:W-:Y:S02]  /*0180*/  UMOV UR5, URZ ;  /* 0x0000003f00057c82 */ /* 0x000fe40008000000 */
[----:B------:R-:W-:Y:S01]  /*0190*/  IADD3 R28, R0, 0x8, RZ ;  /* 0x00000008001c7810 */ /* 0x000fe20007ffe0ff */
[----:B------:R-:W-:-:S02]  /*01a0*/  IMAD.MOV.U32 R16, RZ, RZ, R11 ;  /* 0x000000ffff107224 */ /* 0x000fc400078e000b */
[----:B------:R-:W-:Y:S01]  /*01b0*/  IMAD.MOV.U32 R8, RZ, RZ, R11 ;  /* 0x000000ffff087224 */ /* 0x000fe200078e000b */
[C---:B--2---:R-:W-:Y:S01]  /*01c0*/  PRMT R4, R6.reuse, 0x7632, R4 ;  /* 0x0000763206047816 */ /* 0x044fe20000000004 */
[C---:B------:R-:W-:Y:S01]  /*01d0*/  IMAD.U32 R15, R7.reuse, 0x10000, RZ ;  /* 0x00010000070f7824 */ /* 0x040fe200078e00ff */
[----:B------:R-:W-:Y:S01]  /*01e0*/  PRMT R5, R7, 0x7632, R5 ;  /* 0x0000763207057816 */ /* 0x000fe20000000005 */
[----:B------:R-:W-:Y:S02]  /*01f0*/  IMAD.U32 R6, R6, 0x10000, RZ ;  /* 0x0001000006067824 */ /* 0x000fe400078e00ff */
[----:B------:R-:W-:Y:S02]  /*0200*/  IMAD.U32 R4, R4, 0x10000, RZ ;  /* 0x0001000004047824 */ /* 0x000fe400078e00ff */
[----:B------:R-:W-:Y:S01]  /*0210*/  IMAD.U32 R2, R5, 0x10000, RZ ;  /* 0x0001000005027824 */ /* 0x000fe200078e00ff */
[----:B------:R-:W-:Y:S01]  /*0220*/  FSEL R5, R15, RZ, !P1 ;  /* 0x000000ff0f057208 */ /* 0x000fe20004800000 */
[----:B------:R-:W-:Y:S01]  /*0230*/  IMAD.MOV.U32 R7, RZ, RZ, R11 ;  /* 0x000000ffff077224 */ /* 0x000fe200078e000b */
[----:B------:R-:W-:-:S02]  /*0240*/  FSEL R15, R4, RZ, !P1 ;  /* 0x000000ff040f7208 */ /* 0x000fc40004800000 */
[----:B------:R-:W-:Y:S02]  /*0250*/  FSEL R6, R6, RZ, !P1 ;  /* 0x000000ff06067208 */ /* 0x000fe40004800000 */
[----:B------:R-:W-:Y:S02]  /*0260*/  FSEL R4, R2, RZ, !P1 ;  /* 0x000000ff02047208 */ /* 0x000fe40004800000 */
.L_x_0:
[----:B------:R-:W-:Y:S01]  /*0270*/  IADD3 R20, R28, UR4, RZ ;  /* 0x000000041c147c10 */ /* 0x000fe2000fffe0ff */
[----:B------:R-:W-:Y:S01]  /*0280*/  IMAD.MOV.U32 R21, RZ, RZ, 0x2 ;  /* 0x00000002ff157424 */ /* 0x000fe200078e00ff */
[----:B------:R-:W-:-:S03]  /*0290*/  CS2R R2, SRZ ;  /* 0x0000000000027805 */ /* 0x000fc6000001ff00 */
[----:B------:R-:W-:-:S05]  /*02a0*/  IMAD.WIDE R20, R20, R21, c[0x0][0x160] ;  /* 0x0000580014147625 */ /* 0x000fca00078e0215 */
[----:B------:R0:W2:Y:S01]  /*02b0*/  @!P1 LDG.E.EL.64 R2, [R20.64] ;  /* 0x0000000614029981 */ /* 0x0000a2000c2e1b00 */
[----:B------:R-:W-:Y:S01]  /*02c0*/  FADD R17, R8, 1 ;  /* 0x3f80000008117421 */ /* 0x000fe20000000000 */
[----:B------:R-:W-:Y:S01]  /*02d0*/  FADD R18, R7, 1 ;  /* 0x3f80000007127421 */ /* 0x000fe20000000000 */
[----:B------:R-:W-:Y:S01]  /*02e0*/  FADD R25, R16, 1 ;  /* 0x3f80000010197421 */ /* 0x000fe20000000000 */
[----:B------:R-:W-:Y:S01]  /*02f0*/  FADD R24, R11, 1 ;  /* 0x3f8000000b187421 */ /* 0x000fe20000000000 */
[C---:B------:R-:W-:Y:S01]  /*0300*/  FMUL R22, R17.reuse, 0.25 ;  /* 0x3e80000011167820 */ /* 0x040fe20000400000 */
[C---:B------:R-:W-:Y:S01]  /*0310*/  FSETP.GT.AND P2, PT, |R17|.reuse, 8.50705917302346158658e+37, PT ;  /* 0x7e8000001100780b */ /* 0x040fe20003f44200 */
[C---:B------:R-:W-:Y:S01]  /*0320*/  FMUL R27, R18.reuse, 0.25 ;  /* 0x3e800000121b7820 */ /* 0x040fe20000400000 */
[----:B------:R-:W-:Y:S01]  /*0330*/  FSETP.GEU.AND P3, PT, |R18|, 1.175494350822287508e-38, PT ;  /* 0x008000001200780b */ /* 0x000fe20003f6e200 */
[----:B------:R-:W-:Y:S01]  /*0340*/  UIADD3 UR4, UP0, UR4, 0x8, URZ ;  /* 0x0000000804047890 */ /* 0x000fe2000ff1e03f */
[----:B------:R-:W-:Y:S01]  /*0350*/  FSETP.GEU.AND P0, PT, |R17|, 1.175494350822287508e-38, PT ;  /* 0x008000001100780b */ /* 0x000fe20003f0e200 */
[----:B0-----:R-:W-:Y:S01]  /*0360*/  FMUL R21, R24, 0.25 ;  /* 0x3e80000018157820 */ /* 0x001fe20000400000 */
[----:B------:R-:W-:Y:S01]  /*0370*/  FSETP.GT.AND P6, PT, |R18|, 8.50705917302346158658e+37, PT ;  /* 0x7e8000001200780b */ /* 0x000fe20003fc4200 */
[----:B------:R-:W-:Y:S01]  /*0380*/  UIADD3.X UR5, URZ, UR5, URZ, UP0, !UPT ;  /* 0x000000053f057290 */ /* 0x000fe200087fe43f */
[----:B------:R-:W-:Y:S01]  /*0390*/  FSEL R26, R22, R17, P2 ;  /* 0x00000011161a7208 */ /* 0x000fe20001000000 */
[----:B------:R-:W-:Y:S01]  /*03a0*/  UISETP.GE.U32.AND UP0, UPT, UR4, 0xbf8, UPT ;  /* 0x00000bf80400788c */ /* 0x000fe2000bf06070 */
[----:B------:R-:W-:-:S02]  /*03b0*/  FSEL R29, R27, R18, P6 ;  /* 0x000000121b1d7208 */ /* 0x000fc40003000000 */
[C---:B------:R-:W-:Y:S01]  /*03c0*/  FSETP.GEU.AND P5, PT, |R24|.reuse, 1.175494350822287508e-38, PT ;  /* 0x008000001800780b */ /* 0x040fe20003fae200 */
[----:B------:R-:W-:Y:S01]  /*03d0*/  UISETP.GE.U32.AND.EX UP0, UPT, UR5, URZ, UPT, UP0 ;  /* 0x0000003f0500728c */ /* 0x000fe2000bf06100 */
[C---:B------:R-:W-:Y:S01]  /*03e0*/  FSETP.GT.AND P4, PT, |R24|.reuse, 8.50705917302346158658e+37, PT ;  /* 0x7e8000001800780b */ /* 0x040fe20003f84200 */
[----:B------:R-:W-:Y:S01]  /*03f0*/  @!P3 FMUL R29, R29, 16777216 ;  /* 0x4b8000001d1db820 */ /* 0x000fe20000400000 */
[----:B------:R-:W-:Y:S01]  /*0400*/  FSEL R11, R24, R11, !P1 ;  /* 0x0000000b180b7208 */ /* 0x000fe20004800000 */
[----:B------:R-:W-:Y:S01]  /*0410*/  @!P0 FMUL R26, R26, 16777216 ;  /* 0x4b8000001a1a8820 */ /* 0x000fe20000400000 */
[----:B------:R-:W-:Y:S02]  /*0420*/  FSEL R30, R21, R24, P4 ;  /* 0x00000018151e7208 */ /* 0x000fe40002000000 */
[----:B------:R-:W-:Y:S01]  /*0430*/  FSEL R16, R25, R16, !P1 ;  /* 0x0000001019107208 */ /* 0x000fe20004800000 */
[----:B------:R-:W-:Y:S01]  /*0440*/  MUFU.RCP R29, R29 ;  /* 0x0000001d001d7308 */ /* 0x000fe20000001000 */
[----:B------:R-:W-:-:S02]  /*0450*/  FSEL R8, R17, R8, !P1 ;  /* 0x0000000811087208 */ /* 0x000fc40004800000 */
[----:B------:R-:W-:Y:S01]  /*0460*/  FSEL R7, R18, R7, !P1 ;  /* 0x0000000712077208 */ /* 0x000fe20004800000 */
[----:B------:R-:W-:-:S04]  /*0470*/  @!P5 FMUL R30, R30, 16777216 ;  /* 0x4b8000001e1ed820 */ /* 0x000fc80000400000 */
[----:B------:R-:W0:Y:S01]  /*0480*/  MUFU.RCP R26, R26 ;  /* 0x0000001a001a7308 */ /* 0x000e220000001000 */
[C---:B--2---:R-:W-:Y:S01]  /*0490*/  PRMT R19, R3.reuse, 0x7632, R19 ;  /* 0x0000763203137816 */ /* 0x044fe20000000013 */
[----:B------:R-:W-:Y:S01]  /*04a0*/  IMAD.U32 R22, R3, 0x10000, RZ ;  /* 0x0001000003167824 */ /* 0x000fe200078e00ff */
[C---:B------:R-:W-:Y:S01]  /*04b0*/  PRMT R24, R2.reuse, 0x7632, R24 ;  /* 0x0000763202187816 */ /* 0x040fe20000000018 */
[----:B------:R-:W-:Y:S02]  /*04c0*/  IMAD.U32 R21, R2, 0x10000, RZ ;  /* 0x0001000002157824 */ /* 0x000fe400078e00ff */
[----:B------:R-:W-:Y:S01]  /*04d0*/  IMAD.U32 R19, R19, 0x10000, RZ ;  /* 0x0001000013137824 */ /* 0x000fe200078e00ff */
[----:B------:R-:W-:Y:S01]  /*04e0*/  FADD R3, R22, -R5 ;  /* 0x8000000516037221 */ /* 0x000fe20000000000 */
[----:B------:R-:W-:Y:S01]  /*04f0*/  IMAD.U32 R2, R24, 0x10000, RZ ;  /* 0x0001000018027824 */ /* 0x000fe200078e00ff */
[----:B------:R-:W-:Y:S01]  /*0500*/  FADD R24, R21, -R6 ;  /* 0x8000000615187221 */ /* 0x000fe20000000000 */
[----:B------:R-:W-:Y:S01]  /*0510*/  FADD R20, R19, -R4 ;  /* 0x8000000413147221 */ /* 0x000fe20000000000 */
[----:B------:R-:W-:-:S03]  /*0520*/  FMUL R32, R3, 0.25 ;  /* 0x3e80000003207820 */ /* 0x000fc60000400000 */
[----:B------:R-:W-:Y:S02]  /*0530*/  FMUL R27, R20, 0.25 ;  /* 0x3e800000141b7820 */ /* 0x000fe40000400000 */
[----:B------:R-:W-:Y:S01]  /*0540*/  FSEL R31, R32, R3, P2 ;  /* 0x00000003201f7208 */ /* 0x000fe20001000000 */
[C---:B------:R-:W-:Y:S01]  /*0550*/  FMUL R32, R25.reuse, 0.25 ;  /* 0x3e80000019207820 */ /* 0x040fe20000400000 */
[----:B------:R-:W-:Y:S02]  /*0560*/  FSETP.GEU.AND P2, PT, |R25|, 1.175494350822287508e-38, PT ;  /* 0x008000001900780b */ /* 0x000fe40003f4e200 */
[----:B------:R-:W-:Y:S01]  /*0570*/  FSEL R27, R27, R20, P6 ;  /* 0x000000141b1b7208 */ /* 0x000fe20003000000 */
[----:B------:R-:W-:Y:S01]  /*0580*/  @!P0 FMUL R31, R31, 16777216 ;  /* 0x4b8000001f1f8820 */ /* 0x000fe20000400000 */
[----:B------:R-:W-:Y:S02]  /*0590*/  FSETP.GT.AND P6, PT, |R25|, 8.50705917302346158658e+37, PT ;  /* 0x7e8000001900780b */ /* 0x000fe40003fc4200 */
[----:B------:R-:W-:Y:S01]  /*05a0*/  PLOP3.LUT P0, PT, PT, PT, UP0, 0x80, 0x0 ;  /* 0x000000000000781c */ /* 0x000fe20003f0f008 */
[----:B------:R-:W-:Y:S01]  /*05b0*/  @!P3 FMUL R27, R27, 16777216 ;  /* 0x4b8000001b1bb820 */ /* 0x000fe20000400000 */
[----:B------:R-:W-:Y:S01]  /*05c0*/  FSEL R32, R32, R25, P6 ;  /* 0x0000001920207208 */ /* 0x000fe20003000000 */
[----:B0-----:R-:W-:Y:S01]  /*05d0*/  FFMA R26, R26, R31, R5 ;  /* 0x0000001f1a1a7223 */ /* 0x001fe20000000005 */
[----:B------:R0:W1:Y:S01]  /*05e0*/  MUFU.RCP R25, R30 ;  /* 0x0000001e00197308 */ /* 0x0000620000001000 */
[----:B------:R-:W-:Y:S01]  /*05f0*/  FFMA R29, R29, R27, R4 ;  /* 0x0000001b1d1d7223 */ /* 0x000fe20000000004 */
[----:B------:R-:W-:Y:S01]  /*0600*/  FADD R27, R2, -R15 ;  /* 0x8000000f021b7221 */ /* 0x000fe20000000000 */
[----:B------:R-:W-:Y:S01]  /*0610*/  @!P2 FMUL R32, R32, 16777216 ;  /* 0x4b8000002020a820 */ /* 0x000fe20000400000 */
[----:B------:R-:W-:Y:S01]  /*0620*/  FMUL R31, R24, 0.25 ;  /* 0x3e800000181f7820 */ /* 0x000fe20000400000 */
[----:B------:R-:W-:Y:S01]  /*0630*/  FADD R22, R22, -R26 ;  /* 0x8000001a16167221 */ /* 0x000fe20000000000 */
[----:B------:R-:W-:Y:S01]  /*0640*/  FADD R19, R19, -R29 ;  /* 0x8000001d13137221 */ /* 0x000fe20000000000 */
[----:B------:R-:W-:-:S02]  /*0650*/  FSEL R5, R26, R5, !P1 ;  /* 0x000000051a057208 */ /* 0x000fc40004800000 */
[----:B------:R-:W2:Y:S01]  /*0660*/  MUFU.RCP R32, R32 ;  /* 0x0000002000207308 */ /* 0x000ea20000001000 */
[----:B0-----:R-:W-:Y:S01]  /*0670*/  FMUL R30, R27, 0.25 ;  /* 0x3e8000001b1e7820 */ /* 0x001fe20000400000 */
[----:B------:R-:W-:Y:S01]  /*0680*/  FSEL R31, R31, R24, P4 ;  /* 0x000000181f1f7208 */ /* 0x000fe20002000000 */
[----:B------:R-:W-:Y:S01]  /*0690*/  @!P1 FFMA R10, R3, R22, R10 ;  /* 0x00000016030a9223 */ /* 0x000fe2000000000a */
[----:B------:R-:W-:Y:S01]  /*06a0*/  FSEL R4, R29, R4, !P1 ;  /* 0x000000041d047208 */ /* 0x000fe20004800000 */
[----:B------:R-:W-:Y:S01]  /*06b0*/  @!P1 FFMA R9, R20, R19, R9 ;  /* 0x0000001314099223 */ /* 0x000fe20000000009 */
[----:B------:R-:W-:Y:S01]  /*06c0*/  FSEL R30, R30, R27, P6 ;  /* 0x0000001b1e1e7208 */ /* 0x000fe20003000000 */
[----:B------:R-:W-:-:S04]  /*06d0*/  @!P5 FMUL R31, R31, 16777216 ;  /* 0x4b8000001f1fd820 */ /* 0x000fc80000400000 */
[----:B------:R-:W-:Y:S01]  /*06e0*/  @!P2 FMUL R30, R30, 16777216 ;  /* 0x4b8000001e1ea820 */ /* 0x000fe20000400000 */
[----:B-1----:R-:W-:-:S03]  /*06f0*/  FFMA R25, R25, R31, R6 ;  /* 0x0000001f19197223 */ /* 0x002fc60000000006 */
[----:B--2---:R-:W-:Y:S01]  /*0700*/  FFMA R32, R32, R30, R15 ;  /* 0x0000001e20207223 */ /* 0x004fe2000000000f */
[----:B------:R-:W-:Y:S01]  /*0710*/  FADD R21, R21, -R25 ;  /* 0x8000001915157221 */ /* 0x000fe20000000000 */
[----:B------:R-:W-:Y:S02]  /*0720*/  FSEL R6, R25, R6, !P1 ;  /* 0x0000000619067208 */ /* 0x000fe40004800000 */
[----:B------:R-:W-:Y:S01]  /*0730*/  FADD R2, R2, -R32 ;  /* 0x8000002002027221 */ /* 0x000fe20000000000 */
[----:B------:R-:W-:Y:S01]  /*0740*/  @!P1 FFMA R13, R24, R21, R13 ;  /* 0x00000015180d9223 */ /* 0x000fe2000000000d */
[----:B------:R-:W-:Y:S02]  /*0750*/  FSEL R15, R32, R15, !P1 ;  /* 0x0000000f200f7208 */ /* 0x000fe40004800000 */
[----:B------:R-:W-:Y:S01]  /*0760*/  @!P1 FFMA R12, R27, R2, R12 ;  /* 0x000000021b0c9223 */ /* 0x000fe2000000000c */
[----:B------:R-:W-:Y:S05]  /*0770*/  @!P0 BRA `(.L_x_0) ;  /* 0xfffffaf000008947 */ /* 0x000fea000383ffff */
[----:B------:R-:W-:Y:S01]  /*0780*/  FADD R3, R11, R16 ;  /* 0x000000100b037221 */ /* 0x000fe20000000000 */
[----:B------:R-:W-:Y:S01]  /*0790*/  FMUL R19, R16, 0.25 ;  /* 0x3e80000010137820 */ /* 0x000fe20000400000 */
[----:B------:R-:W-:Y:S01]  /*07a0*/  FMUL R24, R7, 0.25 ;  /* 0x3e80000007187820 */ /* 0x000fe20000400000 */
[----:B------:R-:W-:Y:S01]  /*07b0*/  FADD R13, R13, R12 ;  /* 0x0000000c0d0d7221 */ /* 0x000fe20000000000 */
[C---:B------:R-:W-:Y:S01]  /*07c0*/  FMUL R2, R3.reuse, 0.25 ;  /* 0x3e80000003027820 */ /* 0x040fe20000400000 */
[C---:B------:R-:W-:Y:S01]  /*07d0*/  FSETP.GEU.AND P5, PT, |R3|.reuse, 1.175494350822287508e-38, PT ;  /* 0x008000000300780b */ /* 0x040fe20003fae200 */
[----:B------:R-:W-:Y:S01]  /*07e0*/  FADD R18, R8, R3 ;  /* 0x0000000308127221 */ /* 0x000fe20000000000 */
[----:B------:R-:W-:Y:S01]  /*07f0*/  FSETP.GT.AND P4, PT, |R3|, 8.50705917302346158658e+37, PT ;  /* 0x7e8000000300780b */ /* 0x000fe20003f84200 */
[----:B------:R-:W-:Y:S01]  /*0800*/  IMAD.MOV.U32 R34, RZ, RZ, -0x800000 ;  /* 0xff800000ff227424 */ /* 0x000fe200078e00ff */
[----:B------:R-:W-:Y:S01]  /*0810*/  LOP3.LUT R23, R23, 0x3f, R14, 0xf8, !PT ;  /* 0x0000003f17177812 */ /* 0x000fe200078ef80e */
[----:B------:R-:W-:Y:S01]  /*0820*/  FMUL R21, R18, 0.25 ;  /* 0x3e80000012157820 */ /* 0x000fe20000400000 */
[----:B------:R-:W-:Y:S01]  /*0830*/  FSEL R17, R2, R3, P4 ;  /* 0x0000000302117208 */ /* 0x000fe20002000000 */
[----:B------:R-:W-:Y:S01]  /*0840*/  FADD R2, R7, R18 ;  /* 0x0000001207027221 */ /* 0x000fe20000000000 */
[C---:B------:R-:W-:Y:S01]  /*0850*/  FSETP.GEU.AND P0, PT, |R18|.reuse, 1.175494350822287508e-38, PT ;  /* 0x008000001200780b */ /* 0x040fe20003f0e200 */
[----:B------:R-:W-:Y:S01]  /*0860*/  IMAD.MOV.U32 R31, RZ, RZ, 0x7f800000 ;  /* 0x7f800000ff1f7424 */ /* 0x000fe200078e00ff */
[----:B------:R-:W-:Y:S01]  /*0870*/  FSETP.GT.AND P2, PT, |R18|, 8.50705917302346158658e+37, PT ;  /* 0x7e8000001200780b */ /* 0x000fe20003f44200 */
[----:B------:R-:W-:Y:S01]  /*0880*/  IMAD.MOV.U32 R30, RZ, RZ, 0x7f800000 ;  /* 0x7f800000ff1e7424 */ /* 0x000fe200078e00ff */
[C---:B------:R-:W-:Y:S01]  /*0890*/  FSETP.GEU.AND P3, PT, |R2|.reuse, 1.175494350822287508e-38, PT ;  /* 0x008000000200780b */ /* 0x040fe20003f6e200 */
[----:B------:R-:W-:Y:S01]  /*08a0*/  @!P5 FMUL R17, R17, 16777216 ;  /* 0x4b8000001111d820 */ /* 0x000fe20000400000 */
[----:B------:R-:W-:Y:S01]  /*08b0*/  FSEL R21, R21, R18, P2 ;  /* 0x0000001215157208 */ /* 0x000fe20001000000 */
[----:B------:R-:W-:Y:S01]  /*08c0*/  IMAD.MOV.U32 R27, RZ, RZ, 0x7f800000 ;  /* 0x7f800000ff1b7424 */ /* 0x000fe200078e00ff */
[----:B------:R-:W-:Y:S01]  /*08d0*/  FSEL R16, R19, R16, P4 ;  /* 0x0000001013107208 */ /* 0x000fe20002000000 */
[C---:B------:R-:W-:Y:S01]  /*08e0*/  FMUL R19, R2.reuse, 0.25 ;  /* 0x3e80000002137820 */ /* 0x040fe20000400000 */
[----:B------:R-:W-:Y:S01]  /*08f0*/  FSETP.GT.AND P4, PT, |R2|, 8.50705917302346158658e+37, PT ;  /* 0x7e8000000200780b */ /* 0x000fe20003f84200 */
[----:B------:R-:W0:Y:S01]  /*0900*/  MUFU.RCP R17, R17 ;  /* 0x0000001100117308 */ /* 0x000e220000001000 */
[----:B------:R-:W-:Y:S01]  /*0910*/  IMAD.MOV.U32 R29, RZ, RZ, -0x800000 ;  /* 0xff800000ff1d7424 */ /* 0x000fe200078e00ff */
[----:B------:R-:W-:Y:S01]  /*0920*/  @!P0 FMUL R21, R21, 16777216 ;  /* 0x4b80000015158820 */ /* 0x000fe20000400000 */
[----:B------:R-:W-:Y:S01]  /*0930*/  @!P5 FMUL R16, R16, 16777216 ;  /* 0x4b8000001010d820 */ /* 0x000fe20000400000 */
[----:B------:R-:W-:Y:S01]  /*0940*/  FSEL R22, R19, R2, P4 ;  /* 0x0000000213167208 */ /* 0x000fe20002000000 */
[----:B------:R-:W-:Y:S01]  /*0950*/  FMUL R19, R8, 0.25 ;  /* 0x3e80000008137820 */ /* 0x000fe20000400000 */
[----:B------:R-:W-:Y:S01]  /*0960*/  FSETP.NEU.AND P5, PT, R3, RZ, PT ;  /* 0x000000ff0300720b */ /* 0x000fe20003fad000 */
[----:B------:R-:W-:Y:S01]  /*0970*/  IMAD.MOV.U32 R26, RZ, RZ, -0x800000 ;  /* 0xff800000ff1a7424 */ /* 0x000fe200078e00ff */
[----:B------:R-:W1:Y:S01]  /*0980*/  MUFU.RCP R21, R21 ;  /* 0x0000001500157308 */ /* 0x000e620000001000 */
[----:B------:R-:W-:Y:S01]  /*0990*/  @!P3 FMUL R22, R22, 16777216 ;  /* 0x4b8000001616b820 */ /* 0x000fe20000400000 */
[----:B------:R-:W-:Y:S01]  /*09a0*/  FSEL R20, R19, R8, P2 ;  /* 0x0000000813147208 */ /* 0x000fe20001000000 */
[----:B------:R-:W-:Y:S01]  /*09b0*/  IMAD.MOV.U32 R28, RZ, RZ, -0x800000 ;  /* 0xff800000ff1c7424 */ /* 0x000fe200078e00ff */
[----:B------:R-:W-:Y:S01]  /*09c0*/  FSEL R7, R24, R7, P4 ;  /* 0x0000000718077208 */ /* 0x000fe20002000000 */
[----:B------:R-:W-:-:S02]  /*09d0*/  UMOV UR4, 0xfffffff8 ;  /* 0xfffffff800047882 */ /* 0x000fc40000000000 */
[----:B------:R-:W-:Y:S01]  /*09e0*/  @!P0 FMUL R20, R20, 16777216 ;  /* 0x4b80000014148820 */ /* 0x000fe20000400000 */
[----:B0-----:R-:W-:Y:S01]  /*09f0*/  FMUL R16, R17, R16 ;  /* 0x0000001011107220 */ /* 0x001fe20000400000 */
[--C-:B------:R-:W-:Y:S01]  /*0a00*/  FADD R17, R15, -R6.reuse ;  /* 0x800000060f117221 */ /* 0x100fe20000000000 */
[----:B------:R-:W0:Y:S01]  /*0a10*/  MUFU.RCP R22, R22 ;  /* 0x0000001600167308 */ /* 0x000e220000001000 */
[----:B------:R-:W2:Y:S01]  /*0a20*/  SHFL.BFLY PT, R15, R2, 0x1, 0x1f ;  /* 0x0c201f00020f7f89 */ /* 0x000ea200000e0000 */
[----:B------:R-:W-:Y:S01]  /*0a30*/  FSETP.NEU.AND P0, PT, R18, RZ, PT ;  /* 0x000000ff1200720b */ /* 0x000fe20003f0d000 */
[----:B------:R-:W-:Y:S01]  /*0a40*/  FMUL R8, R17, R17 ;  /* 0x0000001111087220 */ /* 0x000fe20000400000 */
[----:B------:R-:W-:Y:S01]  /*0a50*/  FSEL R16, R16, RZ, P5 ;  /* 0x000000ff10107208 */ /* 0x000fe20002800000 */
[----:B------:R-:W-:Y:S01]  /*0a60*/  @!P3 FMUL R7, R7, 16777216 ;  /* 0x4b8000000707b820 */ /* 0x000fe20000400000 */
[----:B-1----:R-:W-:Y:S01]  /*0a70*/  FMUL R21, R21, R20 ;  /* 0x0000001415157220 */ /* 0x002fe20000400000 */
[----:B------:R-:W-:Y:S01]  /*0a80*/  FMUL R8, R11, R8 ;  /* 0x000000080b087220 */ /* 0x000fe20000400000 */
[----:B------:R-:W-:Y:S01]  /*0a90*/  IMAD.MOV.U32 R11, RZ, RZ, 0x10 ;  /* 0x00000010ff0b7424 */ /* 0x000fe200078e00ff */
[----:B------:R-:W-:Y:S01]  /*0aa0*/  FFMA R6, R17, R16, R6 ;  /* 0x0000001011067223 */ /* 0x000fe20000000006 */
[----:B------:R-:W-:Y:S01]  /*0ab0*/  UMOV UR5, 0xffffffff ;  /* 0xffffffff00057882 */ /* 0x000fe20000000000 */
[----:B------:R-:W-:Y:S01]  /*0ac0*/  FSEL R21, R21, RZ, P0 ;  /* 0x000000ff15157208 */ /* 0x000fe20000000000 */
[----:B------:R-:W-:Y:S01]  /*0ad0*/  FFMA R13, R16, R8, R13 ;  /* 0x00000008100d7223 */ /* 0x000fe2000000000d */
[----:B------:R-:W-:Y:S01]  /*0ae0*/  FADD R5, R5, -R6 ;  /* 0x8000000605057221 */ /* 0x000fe20000000000 */
[----:B------:R-:W-:Y:S01]  /*0af0*/  FSETP.NEU.AND P0, PT, R2, RZ, PT ;  /* 0x000000ff0200720b */ /* 0x000fe20003f0d000 */
[----:B0-----:R-:W-:-:S02]  /*0b00*/  FMUL R22, R22, R7 ;  /* 0x0000000716167220 */ /* 0x001fc40000400000 */
[C---:B------:R-:W-:Y:S01]  /*0b10*/  FMUL R8, R5.reuse, R5 ;  /* 0x0000000505087220 */ /* 0x040fe20000400000 */
[----:B------:R-:W-:Y:S01]  /*0b20*/  FFMA R5, R5, R21, R6 ;  /* 0x0000001505057223 */ /* 0x000fe20000000006 */
[----:B------:R-:W-:Y:S01]  /*0b30*/  FADD R10, R10, R13 ;  /* 0x0000000d0a0a7221 */ /* 0x000fe20000000000 */
[----:B------:R-:W-:Y:S01]  /*0b40*/  FSEL R22, R22, RZ, P0 ;  /* 0x000000ff16167208 */ /* 0x000fe20000000000 */
[----:B------:R-:W-:Y:S01]  /*0b50*/  FMUL R8, R3, R8 ;  /* 0x0000000803087220 */ /* 0x000fe20000400000 */
[----:B------:R-:W-:Y:S01]  /*0b60*/  FADD R4, R4, -R5 ;  /* 0x8000000504047221 */ /* 0x000fe20000000000 */
[----:B--2---:R-:W-:Y:S02]  /*0b70*/  FADD R6, R2, R15 ;  /* 0x0000000f02067221 */ /* 0x004fe40000000000 */
[----:B------:R-:W-:Y:S01]  /*0b80*/  FFMA R8, R21, R8, R10 ;  /* 0x0000000815087223 */ /* 0x000fe2000000000a */
[C---:B------:R-:W-:Y:S01]  /*0b90*/  FMUL R3, R4.reuse, R4 ;  /* 0x0000000404037220 */ /* 0x040fe20000400000 */
[----:B------:R-:W-:Y:S01]  /*0ba0*/  FFMA R24, R4, R22, R5 ;  /* 0x0000001604187223 */ /* 0x000fe20000000005 */
[C---:B------:R-:W-:Y:S01]  /*0bb0*/  FSETP.GT.AND P0, PT, |R6|.reuse, 8.50705917302346158658e+37, PT ;  /* 0x7e8000000600780b */ /* 0x040fe20003f04200 */
[----:B------:R-:W-:Y:S01]  /*0bc0*/  FADD R9, R9, R8 ;  /* 0x0000000809097221 */ /* 0x000fe20000000000 */
[----:B------:R-:W-:Y:S01]  /*0bd0*/  FSETP.GEU.AND P3, PT, |R6|, 1.175494350822287508e-38, PT ;  /* 0x008000000600780b */ /* 0x000fe20003f6e200 */
[----:B------:R-:W-:Y:S01]  /*0be0*/  FMUL R3, R18, R3 ;  /* 0x0000000312037220 */ /* 0x000fe20000400000 */
[----:B------:R-:W-:Y:S01]  /*0bf0*/  FSETP.NEU.AND P2, PT, R6, RZ, PT ;  /* 0x000000ff0600720b */ /* 0x000fe20003f4d000 */
[----:B------:R-:W0:Y:S01]  /*0c00*/  SHFL.BFLY PT, R5, R24, 0x1, 0x1f ;  /* 0x0c201f0018057f89 */ /* 0x000e2200000e0000 */
[----:B------:R-:W-:Y:S01]  /*0c10*/  LOP3.LUT R8, R14, 0x1, RZ, 0xc0, !PT ;  /* 0x000000010e087812 */ /* 0x000fe200078ec0ff */
[----:B------:R-:W-:Y:S01]  /*0c20*/  FFMA R3, R22, R3, R9 ;  /* 0x0000000316037223 */ /* 0x000fe20000000009 */
[----:B------:R-:W-:-:S02]  /*0c30*/  IMAD.MOV.U32 R9, RZ, RZ, 0x8 ;  /* 0x00000008ff097424 */ /* 0x000fc400078e00ff */
[----:B------:R-:W-:Y:S02]  /*0c40*/  IMAD.MOV.U32 R22, RZ, RZ, 0x7f800000 ;  /* 0x7f800000ff167424 */ /* 0x000fe400078e00ff */
[----:B------:R-:W1:Y:S01]  /*0c50*/  SHFL.BFLY PT, R4, R3, 0x1, 0x1f ;  /* 0x0c201f0003047f89 */ /* 0x000e6200000e0000 */
[----:B------:R-:W-:Y:S01]  /*0c60*/  @P0 FMUL R6, R6, 0.25 ;  /* 0x3e80000006060820 */ /* 0x000fe20000400000 */
[----:B------:R-:W-:-:S03]  /*0c70*/  @P0 FMUL R15, R15, 0.25 ;  /* 0x3e8000000f0f0820 */ /* 0x000fc60000400000 */
[----:B------:R-:W-:Y:S01]  /*0c80*/  @!P3 FMUL R6, R6, 16777216 ;  /* 0x4b8000000606b820 */ /* 0x000fe20000400000 */
[----:B------:R-:W-:-:S05]  /*0c90*/  @!P3 FMUL R15, R15, 16777216 ;  /* 0x4b8000000f0fb820 */ /* 0x000fca0000400000 */
[----:B------:R-:W2:Y:S01]  /*0ca0*/  MUFU.RCP R6, R6 ;  /* 0x0000000600067308 */ /* 0x000ea20000001000 */
[----:B0-----:R-:W-:-:S04]  /*0cb0*/  FADD R7, -R24, R5 ;  /* 0x0000000518077221 */ /* 0x001fc80000000100 */
[----:B------:R-:W-:Y:S01]  /*0cc0*/  FMUL R5, R7, R7 ;  /* 0x0000000707057220 */ /* 0x000fe20000400000 */
[----:B-1----:R-:W-:-:S03]  /*0cd0*/  FADD R4, R3, R4 ;  /* 0x0000000403047221 */ /* 0x002fc60000000000 */
[----:B------:R-:W-:Y:S01]  /*0ce0*/  FMUL R5, R2, R5 ;  /* 0x0000000502057220 */ /* 0x000fe20000400000 */
[----:B------:R-:W-:Y:S01]  /*0cf0*/  IMAD.WIDE.U32 R2, R8, R9, c[0x0][0x170] ;  /* 0x00005c0008027625 */ /* 0x000fe200078e0009 */
[----:B--2---:R-:W-:-:S03]  /*0d00*/  FMUL R15, R6, R15 ;  /* 0x0000000f060f7220 */ /* 0x004fc60000400000 */
[----:B------:R-:W-:Y:S02]  /*0d10*/  IMAD.MOV.U32 R9, RZ, RZ, 0x39aaaaab ;  /* 0x39aaaaabff097424 */ /* 0x000fe400078e00ff */
[----:B------:R-:W-:-:S05]  /*0d20*/  FSEL R15, R15, RZ, P2 ;  /* 0x000000ff0f0f7208 */ /* 0x000fca0001000000 */
[----:B------:R-:W-:Y:S01]  /*0d30*/  FFMA R6, R15, R5, R4 ;  /* 0x000000050f067223 */ /* 0x000fe20000000004 */
[----:B------:R-:W-:Y:S01]  /*0d40*/  IMAD.WIDE.U32 R4, R8, R11, c[0x0][0x168] ;  /* 0x00005a0008047625 */ /* 0x000fe200078e000b */
[----:B------:R-:W-:Y:S02]  /*0d50*/  FFMA R24, R7, R15, R24 ;  /* 0x0000000f07187223 */ /* 0x000fe40000000018 */
[----:B------:R-:W-:Y:S01]  /*0d60*/  FFMA R6, R6, R9, 9.9999999747524270788e-07 ;  /* 0x358637bd06067423 */ /* 0x000fe20000000009 */
[----:B------:R-:W-:-:S03]  /*0d70*/  IMAD.MOV.U32 R14, RZ, RZ, R4 ;  /* 0x000000ffff0e7224 */ /* 0x000fc600078e0004 */
[----:B------:R0:W1:Y:S04]  /*0d80*/  MUFU.RSQ R25, R6 ;  /* 0x0000000600197308 */ /* 0x0000680000001400 */
.L_x_1:
[----:B------:R2:W3:Y:S01]  /*0d90*/  LDG.E.EL.64 R12, [R2.64+0x1800] ;  /* 0x00180006020c7981 */ /* 0x0004e2000c2e1b00 */
[----:B------:R-:W-:Y:S02]  /*0da0*/  IMAD.MOV.U32 R15, RZ, RZ, R5 ;  /* 0x000000ffff0f7224 */ /* 0x000fe400078e0005 */
[----:B------:R-:W-:Y:S01]  /*0db0*/  IMAD.U32 R33, RZ, RZ, UR4 ;  /* 0x00000004ff217e24 */ /* 0x000fe2000f8e00ff */
[----:B------:R2:W4:Y:S01]  /*0dc0*/  LDG.E.EL.64 R18, [R2.64] ;  /* 0x0000000602127981 */ /* 0x000522000c2e1b00 */
[----:B------:R-:W-:-:S03]  /*0dd0*/  IMAD.MOV.U32 R32, RZ, RZ, 0x2 ;  /* 0x00000002ff207424 */ /* 0x000fc600078e00ff */
[----:B0-----:R-:W5:Y:S01]  /*0de0*/  LDG.E.EL.128 R4, [R14.64+0x3000] ;  /* 0x003000060e047981 */ /* 0x001f62000c2e1d00 */
[----:B------:R-:W-:Y:S01]  /*0df0*/  IADD3 R33, R0, 0x8, R33 ;  /* 0x0000000800217810 */ /* 0x000fe20007ffe021 */
[----:B------:R-:W-:Y:S02]  /*0e00*/  CS2R R16, SRZ ;  /* 0x0000000000107805 */ /* 0x000fe4000001ff00 */
[----:B------:R-:W4:Y:S02]  /*0e10*/  LDG.E.EL.128 R8, [R14.64] ;  /* 0x000000060e087981 */ /* 0x000f24000c2e1d00 */
[----:B------:R-:W-:-:S05]  /*0e20*/  IMAD.WIDE R20, R33, R32, c[0x0][0x160] ;  /* 0x0000580021147625 */ /* 0x000fca00078e0220 */
[----:B------:R0:W4:Y:S01]  /*0e30*/  @!P1 LDG.E.EF.64 R16, [R20.64] ;  /* 0x0000000614109981 */ /* 0x000122000c0e1b00 */
[----:B------:R-:W-:-:S04]  /*0e40*/  UIADD3 UR4, UP0, UR4, 0x8, URZ ;  /* 0x0000000804047890 */ /* 0x000fc8000ff1e03f */
[----:B------:R-:W-:Y:S02]  /*0e50*/  UIADD3.X UR5, URZ, UR5, URZ, UP0, !UPT ;  /* 0x000000053f057290 */ /* 0x000fe400087fe43f */
[----:B------:R-:W-:Y:S01]  /*0e60*/  UISETP.GE.U32.AND UP0, UPT, UR4, 0xbf8, UPT ;  /* 0x00000bf80400788c */ /* 0x000fe2000bf06070 */
[----:B--2---:R-:W-:-:S03]  /*0e70*/  IADD3 R2, P0, R2, 0x10, RZ ;  /* 0x0000001002027810 */ /* 0x004fc60007f1e0ff */
[----:B------:R-:W-:Y:S02]  /*0e80*/  UISETP.GE.U32.AND.EX UP0, UPT, UR5, URZ, UPT, UP0 ;  /* 0x0000003f0500728c */ /* 0x000fe4000bf06100 */
[----:B------:R-:W-:Y:S01]  /*0e90*/  IMAD.X R3, RZ, RZ, R3, P0 ;  /* 0x000000ffff037224 */ /* 0x000fe200000e0603 */
[----:B------:R-:W-:-:S03]  /*0ea0*/  FSETP.NAN.AND P0, PT, R26, R26, PT ;  /* 0x0000001a1a00720b */ /* 0x000fc60003f08000 */
[----:B------:R-:W-:Y:S02]  /*0eb0*/  PLOP3.LUT P6, PT, PT, PT, UP0, 0x40, 0x0 ;  /* 0x000000000000781c */ /* 0x000fe40003fce808 */
[----:B------:R-:W-:Y:S02]  /*0ec0*/  FSETP.NAN.AND P2, PT, R22, R22, PT ;  /* 0x000000161600720b */ /* 0x000fe40003f48000 */
[C---:B---3--:R-:W-:Y:S01]  /*0ed0*/  PRMT R35, R12.reuse, 0x7632, R35 ;  /* 0x000076320c237816 */ /* 0x048fe20000000023 */
[----:B------:R-:W-:-:S04]  /*0ee0*/  IMAD.U32 R37, R12, 0x10000, RZ ;  /* 0x000100000c257824 */ /* 0x000fc800078e00ff */
[----:B------:R-:W-:-:S04]  /*0ef0*/  IMAD.U32 R12, R35, 0x10000, RZ ;  /* 0x00010000230c7824 */ /* 0x000fc800078e00ff */
[--C-:B-----5:R-:W-:Y:S01]  /*0f00*/  FADD R5, R5, R12.reuse ;  /* 0x0000000c05057221 */ /* 0x120fe20000000000 */
[----:B----4-:R-:W-:Y:S02]  /*0f10*/  PRMT R12, R18, 0x7632, R12 ;  /* 0x00007632120c7816 */ /* 0x010fe4000000000c */
[----:B------:R-:W-:-:S03]  /*0f20*/  PRMT R36, R13, 0x7632, R36 ;  /* 0x000076320d247816 */ /* 0x000fc60000000024 */
[----:B------:R-:W-:Y:S01]  /*0f30*/  IMAD.U32 R12, R12, 0x10000, RZ ;  /* 0x000100000c0c7824 */ /* 0x000fe200078e00ff */
[C---:B0-----:R-:W-:Y:S01]  /*0f40*/  PRMT R20, R19.reuse, 0x7632, R20 ;  /* 0x0000763213147816 */ /* 0x041fe20000000014 */
[----:B------:R-:W-:Y:S02]  /*0f50*/  IMAD.U32 R19, R19, 0x10000, RZ ;  /* 0x0001000013137824 */ /* 0x000fe400078e00ff */
[--C-:B------:R-:W-:Y:S01]  /*0f60*/  FADD R9, R9, R12.reuse ;  /* 0x0000000c09097221 */ /* 0x100fe20000000000 */
[C---:B------:R-:W-:Y:S01]  /*0f70*/  PRMT R12, R16.reuse, 0x7632, R12 ;  /* 0x00007632100c7816 */ /* 0x040fe2000000000c */
[----:B------:R-:W-:Y:S01]  /*0f80*/  IMAD.U32 R21, R16, 0x10000, RZ ;  /* 0x0001000010157824 */ /* 0x000fe200078e00ff */
[----:B------:R-:W-:Y:S01]  /*0f90*/  PRMT R16, R17, 0x7632, R16 ;  /* 0x0000763211107816 */ /* 0x000fe20000000010 */
[----:B------:R-:W-:Y:S02]  /*0fa0*/  IMAD.U32 R13, R13, 0x10000, RZ ;  /* 0x000100000d0d7824 */ /* 0x000fe400078e00ff */
[----:B------:R-:W-:-:S02]  /*0fb0*/  IMAD.U32 R36, R36, 0x10000, RZ ;  /* 0x0001000024247824 */ /* 0x000fc400078e00ff */
[----:B------:R-:W-:Y:S01]  /*0fc0*/  IMAD.U32 R20, R20, 0x10000, RZ ;  /* 0x0001000014147824 */ /* 0x000fe200078e00ff */
[----:B------:R-:W-:Y:S01]  /*0fd0*/  FADD R4, R4, R37 ;  /* 0x0000002504047221 */ /* 0x000fe20000000000 */
[----:B------:R-:W-:Y:S01]  /*0fe0*/  IMAD.U32 R35, R17, 0x10000, RZ ;  /* 0x0001000011237824 */ /* 0x000fe200078e00ff */
[----:B------:R-:W-:Y:S01]  /*0ff0*/  FADD R10, R10, R19 ;  /* 0x000000130a0a7221 */ /* 0x000fe20000000000 */
[----:B------:R-:W-:Y:S01]  /*1000*/  FADD R6, R6, R13 ;  /* 0x0000000d06067221 */ /* 0x000fe20000000000 */
[----:B------:R-:W-:Y:S01]  /*1010*/  IMAD.U32 R19, R12, 0x10000, RZ ;  /* 0x000100000c137824 */ /* 0x000fe200078e00ff */
[----:B------:R-:W-:Y:S01]  /*1020*/  FADD R7, R7, R36 ;  /* 0x0000002407077221 */ /* 0x000fe20000000000 */
[----:B------:R-:W-:Y:S01]  /*1030*/  IMAD.U32 R37, R16, 0x10000, RZ ;  /* 0x0001000010257824 */ /* 0x000fe200078e00ff */
[----:B------:R-:W-:Y:S01]  /*1040*/  FADD R11, R11, R20 ;  /* 0x000000140b0b7221 */ /* 0x000fe20000000000 */
[----:B------:R-:W-:Y:S01]  /*1050*/  IMAD.U32 R13, R18, 0x10000, RZ ;  /* 0x00010000120d7824 */ /* 0x000fe200078e00ff */
[----:B------:R-:W-:Y:S01]  /*1060*/  FADD R20, -R24, R35 ;  /* 0x0000002318147221 */ /* 0x000fe20000000100 */
[----:B------:R-:W-:Y:S01]  /*1070*/  FADD R17, R6, 1 ;  /* 0x3f80000006117421 */ /* 0x000fe20000000000 */
[C---:B------:R-:W-:Y:S01]  /*1080*/  FADD R12, -R24.reuse, R21 ;  /* 0x00000015180c7221 */ /* 0x040fe20000000100 */
[C---:B------:R-:W-:Y:S01]  /*1090*/  FADD R18, -R24.reuse, R37 ;  /* 0x0000002518127221 */ /* 0x040fe20000000100 */
[----:B------:R-:W-:Y:S01]  /*10a0*/  FADD R16, -R24, R19 ;  /* 0x0000001318107221 */ /* 0x000fe20000000100 */
[----:B------:R-:W-:Y:S01]  /*10b0*/  FADD R8, R8, R13 ;  /* 0x0000000d08087221 */ /* 0x000fe20000000000 */
[----:B------:R-:W-:Y:S01]  /*10c0*/  FADD R6, R7, 1 ;  /* 0x3f80000007067421 */ /* 0x000fe20000000000 */
[----:B------:R-:W-:Y:S01]  /*10d0*/  FADD R13, R4, 1 ;  /* 0x3f800000040d7421 */ /* 0x000fe20000000000 */
[----:B-1----:R-:W-:Y:S01]  /*10e0*/  FMUL R7, R25, R20 ;  /* 0x0000001419077220 */ /* 0x002fe20000400000 */
[----:B------:R-:W-:Y:S01]  /*10f0*/  FADD R4, R5, 1 ;  /* 0x3f80000005047421 */ /* 0x000fe20000000000 */
[C---:B------:R-:W-:Y:S01]  /*1100*/  FMUL R5, R25.reuse, R12 ;  /* 0x0000000c19057220 */ /* 0x040fe20000400000 */
[C---:B------:R-:W-:Y:S01]  /*1110*/  FMUL R18, R25.reuse, R18 ;  /* 0x0000001219127220 */ /* 0x040fe20000400000 */
[----:B------:R-:W-:Y:S01]  /*1120*/  FMUL R16, R25, R16 ;  /* 0x0000001019107220 */ /* 0x000fe20000400000 */
[----:B------:R-:W-:Y:S01]  /*1130*/  FFMA R17, R7, R17, R10 ;  /* 0x0000001107117223 */ /* 0x000fe2000000000a */
[----:B------:R-:W-:Y:S01]  /*1140*/  FFMA R13, R5, R13, R8 ;  /* 0x0000000d050d7223 */ /* 0x000fe20000000008 */
[----:B------:R-:W-:Y:S01]  /*1150*/  FFMA R11, R18, R6, R11 ;  /* 0x00000006120b7223 */ /* 0x000fe2000000000b */
[----:B------:R-:W-:-:S02]  /*1160*/  FFMA R16, R16, R4, R9 ;  /* 0x0000000410107223 */ /* 0x000fc40000000009 */
[-C--:B------:R-:W-:Y:S01]  /*1170*/  FSETP.GEU.AND P3, PT, R22, R17.reuse, PT ;  /* 0x000000111600720b */ /* 0x080fe20003f6e000 */
[----:B------:R-:W-:Y:S01]  /*1180*/  IMAD.WIDE R4, R33, R32, c[0x0][0x178] ;  /* 0x00005e0021047625 */ /* 0x000fe200078e0220 */
[----:B------:R-:W-:Y:S02]  /*1190*/  F2FP.BF16.PACK_AB R7, R11, R17 ;  /* 0x000000110b07723e */ /* 0x000fe400000010ff */
[-C--:B------:R-:W-:Y:S02]  /*11a0*/  F2FP.BF16.PACK_AB R6, R16, R13.reuse ;  /* 0x0000000d1006723e */ /* 0x080fe400000010ff */
[----:B------:R-:W-:Y:S02]  /*11b0*/  FSETP.GEU.AND P4, PT, R30, R13, PT ;  /* 0x0000000d1e00720b */ /* 0x000fe40003f8e000 */
[----:B------:R-:W-:Y:S02]  /*11c0*/  FSEL R9, R22, R17, !P3 ;  /* 0x0000001116097208 */ /* 0x000fe40005800000 */
[----:B------:R-:W-:Y:S01]  /*11d0*/  FSETP.GT.AND P3, PT, R34, R13, PT ;  /* 0x0000000d2200720b */ /* 0x000fe20003f64000 */
[----:B------:R0:W-:Y:S01]  /*11e0*/  @!P1 STG.E.64 [R4.64], R6 ;  /* 0x0000000604009986 */ /* 0x0001e2000c101b06 */
[----:B------:R-:W-:-:S04]  /*11f0*/  FSETP.GT.AND P5, PT, R26, R17, PT ;  /* 0x000000111a00720b */ /* 0x000fc80003fa4000 */
[----:B------:R-:W-:Y:S02]  /*1200*/  FSEL R17, R26, R17, P5 ;  /* 0x000000111a117208 */ /* 0x000fe40002800000 */
[C---:B------:R-:W-:Y:S02]  /*1210*/  FSETP.NAN.AND P5, PT, R30.reuse, R30, PT ;  /* 0x0000001e1e00720b */ /* 0x040fe40003fa8000 */
[-C--:B0-----:R-:W-:Y:S02]  /*1220*/  FSEL R5, R30, R13.reuse, !P4 ;  /* 0x0000000d1e057208 */ /* 0x081fe40006000000 */
[C---:B------:R-:W-:Y:S02]  /*1230*/  FSETP.NAN.AND P4, PT, R34.reuse, R34, PT ;  /* 0x000000222200720b */ /* 0x040fe40003f88000 */
[----:B------:R-:W-:-:S04]  /*1240*/  FSEL R13, R34, R13, P3 ;  /* 0x0000000d220d7208 */ /* 0x000fc80001800000 */
[----:B------:R-:W-:Y:S02]  /*1250*/  @!P1 FSEL R34, R34, R13, P4 ;  /* 0x0000000d22229208 */ /* 0x000fe40002000000 */
[----:B------:R-:W-:Y:S02]  /*1260*/  FSETP.GEU.AND P4, PT, R31, R11, PT ;  /* 0x0000000b1f00720b */ /* 0x000fe40003f8e000 */
[----:B------:R-:W-:Y:S02]  /*1270*/  @!P1 FSEL R30, R30, R5, P5 ;  /* 0x000000051e1e9208 */ /* 0x000fe40002800000 */
[----:B------:R-:W-:Y:S02]  /*1280*/  @!P1 FSEL R26, R26, R17, P0 ;  /* 0x000000111a1a9208 */ /* 0x000fe40000000000 */
[----:B------:R-:W-:Y:S02]  /*1290*/  FSETP.GEU.AND P5, PT, R27, R16, PT ;  /* 0x000000101b00720b */ /* 0x000fe40003fae000 */
[----:B------:R-:W-:-:S02]  /*12a0*/  FSEL R6, R31, R11, !P4 ;  /* 0x0000000b1f067208 */ /* 0x000fc40006000000 */
[----:B------:R-:W-:Y:S02]  /*12b0*/  FSETP.GT.AND P0, PT, R28, R11, PT ;  /* 0x0000000b1c00720b */ /* 0x000fe40003f04000 */
[-C--:B------:R-:W-:Y:S02]  /*12c0*/  FSETP.GT.AND P4, PT, R29, R16.reuse, PT ;  /* 0x000000101d00720b */ /* 0x080fe40003f84000 */
[----:B------:R-:W-:Y:S02]  /*12d0*/  FSEL R4, R27, R16, !P5 ;  /* 0x000000101b047208 */ /* 0x000fe40006800000 */
[----:B------:R-:W-:Y:S02]  /*12e0*/  @!P1 FSEL R22, R22, R9, P2 ;  /* 0x0000000916169208 */ /* 0x000fe40001000000 */
[----:B------:R-:W-:Y:S02]  /*12f0*/  FSEL R11, R28, R11, P0 ;  /* 0x0000000b1c0b7208 */ /* 0x000fe40000000000 */
[----:B------:R-:W-:-:S02]  /*1300*/  IADD3 R14, P5, R14, 0x20, RZ ;  /* 0x000000200e0e7810 */ /* 0x000fc40007fbe0ff */
[----:B------:R-:W-:Y:S02]  /*1310*/  FSEL R16, R29, R16, P4 ;  /* 0x000000101d107208 */ /* 0x000fe40002000000 */
[----:B------:R-:W-:Y:S02]  /*1320*/  FSETP.NAN.AND P3, PT, R31, R31, PT ;  /* 0x0000001f1f00720b */ /* 0x000fe40003f68000 */
[----:B------:R-:W-:Y:S02]  /*1330*/  FSETP.NAN.AND P2, PT, R28, R28, PT ;  /* 0x0000001c1c00720b */ /* 0x000fe40003f48000 */
[----:B------:R-:W-:Y:S02]  /*1340*/  FSETP.NAN.AND P0, PT, R27, R27, PT ;  /* 0x0000001b1b00720b */ /* 0x000fe40003f08000 */
[----:B------:R-:W-:Y:S01]  /*1350*/  FSETP.NAN.AND P4, PT, R29, R29, PT ;  /* 0x0000001d1d00720b */ /* 0x000fe20003f88000 */
[----:B------:R-:W-:Y:S01]  /*1360*/  IMAD.X R5, RZ, RZ, R15, P5 ;  /* 0x000000ffff057224 */ /* 0x000fe200028e060f */
[----:B------:R-:W-:-:S02]  /*1370*/  @!P1 FSEL R31, R31, R6, P3 ;  /* 0x000000061f1f9208 */ /* 0x000fc40001800000 */
[----:B------:R-:W-:Y:S02]  /*1380*/  @!P1 FSEL R28, R28, R11, P2 ;  /* 0x0000000b1c1c9208 */ /* 0x000fe40001000000 */
[----:B------:R-:W-:Y:S02]  /*1390*/  @!P1 FSEL R27, R27, R4, P0 ;  /* 0x000000041b1b9208 */ /* 0x000fe40000000000 */
[----:B------:R-:W-:Y:S01]  /*13a0*/  @!P1 FSEL R29, R29, R16, P4 ;  /* 0x000000101d1d9208 */ /* 0x000fe20002000000 */
[----:B------:R-:W-:Y:S05]  /*13b0*/  @P6 BRA `(.L_x_1) ;  /* 0xfffff9d000006947 */ /* 0x000fea000383ffff */
[C---:B------:R-:W-:Y:S01]  /*13c0*/  FSETP.NAN.AND P0, PT, R30.reuse, R30, PT ;  /* 0x0000001e1e00720b */ /* 0x040fe20003f08000 */
[----:B------:R-:W0:Y:S01]  /*13d0*/  S2R R6, SR_TID.X ;  /* 0x0000000000067919 */ /* 0x000e220000002100 */
[CC--:B------:R-:W-:Y:S01]  /*13e0*/  FSETP.GEU.AND P2, PT, R30.reuse, R27.reuse, PT ;  /* 0x0000001b1e00720b */ /* 0x0c0fe20003f4e000 */
[----:B------:R-:W-:Y:S01]  /*13f0*/  IMAD.WIDE R10, R23, R32, c[0x0][0x1a0] ;  /* 0x00006800170a7625 */ /* 0x000fe200078e0220 */
[----:B------:R-:W-:Y:S01]  /*1400*/  FSEL R27, R30, R27, P0 ;  /* 0x0000001b1e1b7208 */ /* 0x000fe20000000000 */
[----:B------:R-:W-:Y:S01]  /*1410*/  UMOV UR4, 0xfffffff8 ;  /* 0xfffffff800047882 */ /* 0x000fe20000000000 */
[----:B------:R-:W-:Y:S01]  /*1420*/  FSETP.GT.AND P0, PT, R34, R29, PT ;  /* 0x0000001d2200720b */ /* 0x000fe20003f04000 */
[----:B------:R-:W-:Y:S01]  /*1430*/  UMOV UR5, 0xffffffff ;  /* 0xffffffff00057882 */ /* 0x000fe20000000000 */
[----:B------:R-:W-:-:S02]  /*1440*/  FSEL R27, R30, R27, !P2 ;  /* 0x0000001b1e1b7208 */ /* 0x000fc40005000000 */
[C---:B------:R-:W-:Y:S02]  /*1450*/  FSETP.NAN.AND P2, PT, R34.reuse, R34, PT ;  /* 0x000000222200720b */ /* 0x040fe40003f48000 */
[----:B------:R-:W-:Y:S02]  /*1460*/  FSETP.GEU.AND P3, PT, R27, R22, PT ;  /* 0x000000161b00720b */ /* 0x000fe40003f6e000 */
[----:B------:R-:W-:-:S04]  /*1470*/  FSEL R29, R34, R29, P2 ;  /* 0x0000001d221d7208 */ /* 0x000fc80001000000 */
[----:B------:R-:W-:Y:S02]  /*1480*/  FSEL R29, R34, R29, P0 ;  /* 0x0000001d221d7208 */ /* 0x000fe40000000000 */
[----:B------:R-:W-:Y:S02]  /*1490*/  FSETP.NAN.AND P0, PT, R27, R27, PT ;  /* 0x0000001b1b00720b */ /* 0x000fe40003f08000 */
[----:B------:R-:W-:-:S03]  /*14a0*/  FSETP.GT.AND P2, PT, R29, R26, PT ;  /* 0x0000001a1d00720b */ /* 0x000fc60003f44000 */
[----:B------:R-:W-:Y:S02]  /*14b0*/  @P3 FSEL R27, R27, R22, P0 ;  /* 0x000000161b1b3208 */ /* 0x000fe40000000000 */
[----:B------:R-:W-:Y:S02]  /*14c0*/  FSETP.NAN.AND P0, PT, R29, R29, PT ;  /* 0x0000001d1d00720b */ /* 0x000fe40003f08000 */
[----:B------:R-:W-:Y:S02]  /*14d0*/  FSETP.GEU.AND P3, PT, R27, R31, PT ;  /* 0x0000001f1b00720b */ /* 0x000fe40003f6e000 */
[----:B0-----:R-:W-:Y:S02]  /*14e0*/  SHF.R.U32.HI R8, RZ, 0x1, R6 ;  /* 0x00000001ff087819 */ /* 0x001fe40000011606 */
[----:B------:R-:W-:Y:S02]  /*14f0*/  LOP3.LUT R7, R6, 0x3f, RZ, 0xc0, !PT ;  /* 0x0000003f06077812 */ /* 0x000fe400078ec0ff */
[----:B------:R-:W-:-:S02]  /*1500*/  @!P2 FSEL R29, R29, R26, P0 ;  /* 0x0000001a1d1da208 */ /* 0x000fc40000000000 */
[----:B------:R-:W-:Y:S02]  /*1510*/  FSETP.NAN.AND P0, PT, R27, R27, PT ;  /* 0x0000001b1b00720b */ /* 0x000fe40003f08000 */
[----:B------:R-:W-:Y:S02]  /*1520*/  FSETP.GT.AND P2, PT, R29, R28, PT ;  /* 0x0000001c1d00720b */ /* 0x000fe40003f44000 */
[----:B------:R-:W-:Y:S02]  /*1530*/  SGXT.U32 R8, R8, 0x6 ;  /* 0x000000060808781a */ /* 0x000fe40000000000 */
[----:B------:R-:W-:Y:S02]  /*1540*/  @P3 FSEL R27, R27, R31, P0 ;  /* 0x0000001f1b1b3208 */ /* 0x000fe40000000000 */
[----:B------:R-:W-:-:S03]  /*1550*/  FSETP.NAN.AND P0, PT, R29, R29, PT ;  /* 0x0000001d1d00720b */ /* 0x000fc60003f08000 */
[----:B------:R-:W0:Y:S04]  /*1560*/  SHFL.BFLY PT, R2, R27, 0x1, 0x1f ;  /* 0x0c201f001b027f89 */ /* 0x000e2800000e0000 */
[----:B------:R-:W-:Y:S02]  /*1570*/  @!P2 FSEL R29, R29, R28, P0 ;  /* 0x0000001c1d1da208 */ /* 0x000fe40000000000 */
[----:B------:R-:W-:Y:S02]  /*1580*/  FSETP.NAN.AND P0, PT, R27, R27, PT ;  /* 0x0000001b1b00720b */ /* 0x000fe40003f08000 */
[----:B------:R-:W-:Y:S01]  /*1590*/  FSETP.NAN.AND P2, PT, R29, R29, PT ;  /* 0x0000001d1d00720b */ /* 0x000fe20003f48000 */
[----:B------:R-:W1:Y:S01]  /*15a0*/  SHFL.BFLY PT, R4, R29, 0x1, 0x1f ;  /* 0x0c201f001d047f89 */ /* 0x000e6200000e0000 */
[----:B0-----:R-:W-:-:S09]  /*15b0*/  FSETP.GEU.AND P3, PT, R27, R2, PT ;  /* 0x000000021b00720b */ /* 0x001fd20003f6e000 */
[----:B------:R-:W-:-:S04]  /*15c0*/  @!P0 FSEL R27, R27, R2, !P3 ;  /* 0x000000021b1b8208 */ /* 0x000fc80005800000 */
[----:B------:R-:W-:Y:S01]  /*15d0*/  FSETP.GE.AND P3, PT, R27, RZ, PT ;  /* 0x000000ff1b00720b */ /* 0x000fe20003f66000 */
[----:B------:R-:W-:Y:S04]  /*15e0*/  STS [R8.X4], R27 ;  /* 0x0000001b08007388 */ /* 0x000fe80000004800 */
[----:B------:R-:W-:Y:S01]  /*15f0*/  BAR.SYNC.DEFER_BLOCKING 0x0 ;  /* 0x0000000000007b1d */ /* 0x000fe20000010000 */
[-C--:B-1----:R-:W-:Y:S02]  /*1600*/  FSETP.GT.AND P0, PT, R29, R4.reuse, PT ;  /* 0x000000041d00720b */ /* 0x082fe40003f04000 */
[----:B------:R-:W-:Y:S02]  /*1610*/  FSEL R2, R27, RZ, !P3 ;  /* 0x000000ff1b027208 */ /* 0x000fe40005800000 */
[----:B------:R-:W-:-:S03]  /*1620*/  @!P2 FSEL R29, R29, R4, P0 ;  /* 0x000000041d1da208 */ /* 0x000fc60000000000 */
[----:B------:R-:W-:Y:S01]  /*1630*/  FADD R4, RZ, -R2 ;  /* 0x80000002ff047221 */ /* 0x000fe20000000000 */
[----:B------:R-:W-:-:S04]  /*1640*/  FSETP.GTU.AND P0, PT, R29, RZ, PT ;  /* 0x000000ff1d00720b */ /* 0x000fc80003f0c000 */
[----:B------:R-:W-:Y:S02]  /*1650*/  FSETP.NAN.AND P2, PT, R4, R4, PT ;  /* 0x000000040400720b */ /* 0x000fe40003f48000 */
[----:B------:R-:W-:-:S04]  /*1660*/  FSEL R5, R29, RZ, P0 ;  /* 0x000000ff1d057208 */ /* 0x000fc80000000000 */
[CC--:B------:R-:W-:Y:S01]  /*1670*/  FSETP.GT.AND P0, PT, R4.reuse, R5.reuse, PT ;  /* 0x000000050400720b */ /* 0x0c0fe20003f04000 */
[----:B------:R-:W-:Y:S06]  /*1680*/  LDS R2, [R7.X4] ;  /* 0x0000000007027984 */ /* 0x000fec0000004800 */
[----:B------:R-:W-:Y:S01]  /*1690*/  @!P2 FSEL R4, R4, R5, P0 ;  /* 0x000000050404a208 */ /* 0x000fe20000000000 */
[----:B------:R-:W-:Y:S01]  /*16a0*/  BAR.SYNC.DEFER_BLOCKING 0x0 ;  /* 0x0000000000007b1d */ /* 0x000fe20000010000 */
[----:B------:R-:W-:-:S03]  /*16b0*/  LOP3.LUT P0, RZ, R6, 0x40, RZ, 0xc0, !PT ;  /* 0x0000004006ff7812 */ /* 0x000fc6000780c0ff */
[----:B------:R-:W-:Y:S01]  /*16c0*/  FMUL R13, R4, 0.0078740157186985015869 ;  /* 0x3c010204040d7820 */ /* 0x000fe20000400000 */
[C---:B------:R-:W-:Y:S01]  /*16d0*/  IMAD.WIDE R4, R23.reuse, R32, c[0x0][0x188] ;  /* 0x0000620017047625 */ /* 0x040fe200078e0220 */
[----:B------:R-:W-:-:S03]  /*16e0*/  ISETP.LT.AND P0, PT, R23, 0x200, !P0 ;  /* 0x000002001700780c */ /* 0x000fc60004701270 */
[C---:B------:R-:W-:Y:S02]  /*16f0*/  FSETP.GT.AND P2, PT, R13.reuse, 9.9999997473787516356e-06, PT ;  /* 0x3727c5ac0d00780b */ /* 0x040fe40003f44000 */
[----:B------:R-:W-:-:S11]  /*1700*/  FSETP.NAN.AND P3, PT, R13, R13, PT ;  /* 0x0000000d0d00720b */ /* 0x000fd60003f68000 */
[----:B------:R-:W-:Y:S01]  /*1710*/  @!P2 FSEL R13, R13, 9.9999997473787516356e-06, P3 ;  /* 0x3727c5ac0d0da808 */ /* 0x000fe20001800000 */
[----:B------:R0:W-:Y:S04]  /*1720*/  STS [R8.X4], R29 ;  /* 0x0000001d08007388 */ /* 0x0001e80000004800 */
[----:B------:R-:W-:Y:S01]  /*1730*/  BAR.SYNC.DEFER_BLOCKING 0x0 ;  /* 0x0000000000007b1d */ /* 0x000fe20000010000 */
[C---:B------:R-:W-:Y:S02]  /*1740*/  FSETP.GT.AND P2, PT, |R13|.reuse, 8.50705917302346158658e+37, PT ;  /* 0x7e8000000d00780b */ /* 0x040fe40003f44200 */
[----:B------:R-:W-:Y:S01]  /*1750*/  FSETP.GEU.AND P3, PT, |R13|, 1.175494350822287508e-38, PT ;  /* 0x008000000d00780b */ /* 0x000fe20003f6e200 */
[----:B0-----:R-:W-:-:S10]  /*1760*/  IMAD.WIDE R8, R23, R32, c[0x0][0x198] ;  /* 0x0000660017087625 */ /* 0x001fd400078e0220 */
[----:B------:R-:W-:-:S04]  /*1770*/  @P2 FMUL R13, R13, 0.25 ;  /* 0x3e8000000d0d2820 */ /* 0x000fc80000400000 */
[----:B------:R-:W-:Y:S01]  /*1780*/  @!P3 FMUL R13, R13, 16777216 ;  /* 0x4b8000000d0db820 */ /* 0x000fe20000400000 */
[----:B------:R-:W0:Y:S02]  /*1790*/  LDS R3, [R7.X4] ;  /* 0x0000000007037984 */ /* 0x000e240000004800 */
[----:B0-----:R-:W-:Y:S01]  /*17a0*/  F2FP.BF16.PACK_AB R12, R3, R2 ;  /* 0x00000002030c723e */ /* 0x001fe200000010ff */
[----:B------:R-:W-:-:S03]  /*17b0*/  IMAD.WIDE R2, R23, R32, c[0x0][0x180] ;  /* 0x0000600017027625 */ /* 0x000fc600078e0220 */
[C---:B------:R-:W-:Y:S02]  /*17c0*/  PRMT R7, R12.reuse, 0x7632, R7 ;  /* 0x000076320c077816 */ /* 0x040fe40000000007 */
[----:B------:R0:W-:Y:S01]  /*17d0*/  @P0 STG.E.U16 [R2.64], R12 ;  /* 0x0000000c02000986 */ /* 0x0001e2000c101506 */
[C---:B------:R-:W-:Y:S02]  /*17e0*/  PRMT R14, R12.reuse, 0x7632, R14 ;  /* 0x000076320c0e7816 */ /* 0x040fe4000000000e */
[C---:B------:R-:W-:Y:S01]  /*17f0*/  PRMT R15, R12.reuse, 0x7610, R15 ;  /* 0x000076100c0f7816 */ /* 0x040fe2000000000f */
[----:B------:R1:W-:Y:S01]  /*1800*/  @P0 STG.E.U16 [R4.64], R7 ;  /* 0x0000000704000986 */ /* 0x0003e2000c101506 */
[C---:B------:R-:W-:Y:S01]  /*1810*/  PRMT R16, R12.reuse, 0x7632, R16 ;  /* 0x000076320c107816 */ /* 0x040fe20000000010 */
[----:B0-----:R-:W0:Y:S01]  /*1820*/  MUFU.RCP R2, R13 ;  /* 0x0000000d00027308 */ /* 0x001e220000001000 */
[----:B------:R-:W-:Y:S02]  /*1830*/  IMAD.MOV.U32 R3, RZ, RZ, 0x3e800000 ;  /* 0x3e800000ff037424 */ /* 0x000fe400078e00ff */
[----:B-1----:R-:W-:Y:S01]  /*1840*/  IMAD.WIDE R6, R23, R32, c[0x0][0x190] ;  /* 0x0000640017067625 */ /* 0x002fe200078e0220 */
[----:B------:R-:W-:-:S02]  /*1850*/  PRMT R5, R12, 0x7610, R5 ;  /* 0x000076100c057816 */ /* 0x000fc40000000005 */
[----:B------:R-:W-:Y:S01]  /*1860*/  FSEL R3, R3, 1, P2 ;  /* 0x3f80000003037808 */ /* 0x000fe20001000000 */
[----:B------:R-:W-:Y:S02]  /*1870*/  IMAD.WIDE R32, R23, R32, c[0x0][0x1a8] ;  /* 0x00006a0017207625 */ /* 0x000fe400078e0220 */
[----:B------:R1:W-:Y:S02]  /*1880*/  @P0 STG.E.U16 [R6.64], R5 ;  /* 0x0000000506000986 */ /* 0x0003e4000c101506 */
[----:B------:R-:W-:Y:S02]  /*1890*/  @!P3 FMUL R3, R3, 16777216 ;  /* 0x4b8000000303b820 */ /* 0x000fe40000400000 */
[----:B------:R1:W-:Y:S02]  /*18a0*/  @P0 STG.E.U16 [R8.64], R14 ;  /* 0x0000000e08000986 */ /* 0x0003e4000c101506 */
[----:B0-----:R-:W-:Y:S02]  /*18b0*/  FMUL R2, R2, R3 ;  /* 0x0000000302027220 */ /* 0x001fe40000400000 */
[----:B------:R1:W-:Y:S04]  /*18c0*/  @P0 STG.E.U16 [R10.64], R15 ;  /* 0x0000000f0a000986 */ /* 0x0003e8000c101506 */
[----:B------:R1:W-:Y:S02]  /*18d0*/  @P0 STG.E.U16 [R32.64], R16 ;  /* 0x0000001020000986 */ /* 0x0003e4000c101506 */
.L_x_2:
[----:B------:R-:W-:Y:S01]  /*18e0*/  UIADD3 UR4, UP0, UR4, 0x8, URZ ;  /* 0x0000000804047890 */ /* 0x000fe2000ff1e03f */
[----:B0-----:R-:W-:Y:S01]  /*18f0*/  IMAD.MOV.U32 R4, RZ, RZ, 0x2 ;  /* 0x00000002ff047424 */ /* 0x001fe200078e00ff */
[----:B-1----:R-:W-:-:S04]  /*1900*/  CS2R R6, SRZ ;  /* 0x0000000000067805 */ /* 0x002fc8000001ff00 */
[----:B------:R-:W-:-:S05]  /*1910*/  IADD3 R11, R0, UR4, RZ ;  /* 0x00000004000b7c10 */ /* 0x000fca000fffe0ff */
[----:B------:R-:W-:-:S05]  /*1920*/  IMAD.WIDE R4, R11, R4, c[0x0][0x178] ;  /* 0x00005e000b047625 */ /* 0x000fca00078e0204 */
[----:B------:R-:W2:Y:S01]  /*1930*/  @!P1 LDG.E.EF.64 R6, [R4.64] ;  /* 0x0000000604069981 */ /* 0x000ea2000c0e1b00 */
[----:B------:R-:W-:Y:S02]  /*1940*/  UIADD3.X UR5, URZ, UR5, URZ, UP0, !UPT ;  /* 0x000000053f057290 */ /* 0x000fe400087fe43f */
[----:B------:R-:W-:-:S04]  /*1950*/  UISETP.GE.U32.AND UP0, UPT, UR4, 0xbf8, UPT ;  /* 0x00000bf80400788c */ /* 0x000fc8000bf06070 */
[----:B------:R-:W-:Y:S01]  /*1960*/  UISETP.GE.U32.AND.EX UP0, UPT, UR5, URZ, UPT, UP0 ;  /* 0x0000003f0500728c */ /* 0x000fe2000bf06100 */
[C---:B--2---:R-:W-:Y:S01]  /*1970*/  PRMT R3, R6.reuse, 0x7632, R3 ;  /* 0x0000763206037816 */ /* 0x044fe20000000003 */
[----:B------:R-:W-:-:S04]  /*1980*/  IMAD.U32 R9, R6, 0x10000, RZ ;  /* 0x0001000006097824 */ /* 0x000fc800078e00ff */
[----:B------:R-:W-:Y:S01]  /*1990*/  IMAD.U32 R3, R3, 0x10000, RZ ;  /* 0x0001000003037824 */ /* 0x000fe200078e00ff */
[----:B------:R-:W-:-:S03]  /*19a0*/  FMUL R9, R2, R9 ;  /* 0x0000000902097220 */ /* 0x000fc60000400000 */
[C---:B------:R-:W-:Y:S01]  /*19b0*/  FMUL R6, R2.reuse, R3 ;  /* 0x0000000302067220 */ /* 0x040fe20000400000 */
[C---:B------:R-:W-:Y:S01]  /*19c0*/  IMAD.U32 R3, R7.reuse, 0x10000, RZ ;  /* 0x0001000007037824 */ /* 0x040fe200078e00ff */
[----:B------:R-:W-:Y:S01]  /*19d0*/  PRMT R7, R7, 0x7632, R7 ;  /* 0x0000763207077816 */ /* 0x000fe20000000007 */
[----:B------:R-:W0:Y:S02]  /*19e0*/  FRND R9, R9 ;  /* 0x0000000900097307 */ /* 0x000e240000201000 */
[----:B------:R-:W-:Y:S02]  /*19f0*/  FMUL R3, R2, R3 ;  /* 0x0000000302037220 */ /* 0x000fe40000400000 */
[----:B------:R-:W-:-:S04]  /*1a00*/  IMAD.U32 R7, R7, 0x10000, RZ ;  /* 0x0001000007077824 */ /* 0x000fc800078e00ff */
[----:B------:R-:W1:Y:S01]  /*1a10*/  FRND R6, R6 ;  /* 0x0000000600067307 */ /* 0x000e620000201000 */
[----:B------:R-:W-:-:S07]  /*1a20*/  FMUL R7, R2, R7 ;  /* 0x0000000702077220 */ /* 0x000fce0000400000 */
[----:B------:R-:W2:Y:S01]  /*1a30*/  FRND R3, R3 ;  /* 0x0000000300037307 */ /* 0x000ea20000201000 */
[C---:B0-----:R-:W-:Y:S02]  /*1a40*/  FSETP.GT.AND P2, PT, R9.reuse, -127, PT ;  /* 0xc2fe00000900780b */ /* 0x041fe40003f44000 */
[----:B------:R-:W-:-:S05]  /*1a50*/  FSETP.NAN.AND P4, PT, R9, R9, PT ;  /* 0x000000090900720b */ /* 0x000fca0003f88000 */
[----:B------:R-:W0:Y:S01]  /*1a60*/  FRND R7, R7 ;  /* 0x0000000700077307 */ /* 0x000e220000201000 */
[----:B-1----:R-:W-:-:S05]  /*1a70*/  FSETP.GT.AND P3, PT, R6, -127, PT ;  /* 0xc2fe00000600780b */ /* 0x002fca0003f64000 */
[----:B------:R-:W-:Y:S02]  /*1a80*/  @!P2 FSEL R9, R9, -127, P4 ;  /* 0xc2fe00000909a808 */ /* 0x000fe40002000000 */
[----:B--2---:R-:W-:Y:S02]  /*1a90*/  FSETP.GT.AND P0, PT, R3, -127, PT ;  /* 0xc2fe00000300780b */ /* 0x004fe40003f04000 */
[C---:B------:R-:W-:Y:S01]  /*1aa0*/  FSETP.NAN.AND P4, PT, R6.reuse, R6, PT ;  /* 0x000000060600720b */ /* 0x040fe20003f88000 */
[----:B------:R-:W-:Y:S03]  /*1ab0*/  F2I.S16.TRUNC.NTZ R5, R9 ;  /* 0x0000000900057305 */ /* 0x000fe6000020e900 */
[----:B------:R-:W-:Y:S02]  /*1ac0*/  @!P3 FSEL R6, R6, -127, P4 ;  /* 0xc2fe00000606b808 */ /* 0x000fe40002000000 */
[----:B0-----:R-:W-:-:S02]  /*1ad0*/  FSETP.GT.AND P2, PT, R7, -127, PT ;  /* 0xc2fe00000700780b */ /* 0x001fc40003f44000 */
[C---:B------:R-:W-:Y:S01]  /*1ae0*/  FSETP.NAN.AND P3, PT, R3.reuse, R3, PT ;  /* 0x000000030300720b */ /* 0x040fe20003f68000 */
[----:B------:R-:W0:Y:S01]  /*1af0*/  F2I.S16.TRUNC.NTZ R4, R6 ;  /* 0x0000000600047305 */ /* 0x000e22000020e900 */
[C---:B------:R-:W-:Y:S02]  /*1b00*/  FSETP.GEU.AND P6, PT, R6.reuse, 127, PT ;  /* 0x42fe00000600780b */ /* 0x040fe40003fce000 */
[----:B------:R-:W-:Y:S02]  /*1b10*/  @!P0 FSEL R3, R3, -127, P3 ;  /* 0xc2fe000003038808 */ /* 0x000fe40001800000 */
[----:B------:R-:W-:Y:S02]  /*1b20*/  FSETP.NAN.AND P0, PT, R7, R7, PT ;  /* 0x000000070700720b */ /* 0x000fe40003f08000 */
[----:B------:R-:W-:Y:S01]  /*1b30*/  FSETP.GEU.AND P4, PT, R9, 127, PT ;  /* 0x42fe00000900780b */ /* 0x000fe20003f8e000 */
[----:B------:R-:W1:Y:S01]  /*1b40*/  F2I.S16.TRUNC.NTZ R10, R3 ;  /* 0x00000003000a7305 */ /* 0x000e62000020e900 */
[----:B------:R-:W-:-:S02]  /*1b50*/  FSETP.NAN.AND P5, PT, R6, R6, PT ;  /* 0x000000060600720b */ /* 0x000fc40003fa8000 */
[----:B------:R-:W-:Y:S02]  /*1b60*/  @!P2 FSEL R7, R7, -127, P0 ;  /* 0xc2fe00000707a808 */ /* 0x000fe40000000000 */
[----:B------:R-:W-:Y:S02]  /*1b70*/  FSETP.GEU.AND P2, PT, R3, 127, PT ;  /* 0x42fe00000300780b */ /* 0x000fe40003f4e000 */
[----:B------:R-:W-:Y:S01]  /*1b80*/  FSETP.GEU.AND P0, PT, R7, 127, PT ;  /* 0x42fe00000700780b */ /* 0x000fe20003f0e000 */
[----:B------:R-:W2:Y:S01]  /*1b90*/  F2I.S16.TRUNC.NTZ R8, R7 ;  /* 0x0000000700087305 */ /* 0x000ea2000020e900 */
[----:B0-----:R-:W-:Y:S02]  /*1ba0*/  LOP3.LUT R4, R4, 0xffff, RZ, 0xc0, !PT ;  /* 0x0000ffff04047812 */ /* 0x001fe400078ec0ff */
[----:B------:R-:W-:Y:S02]  /*1bb0*/  FSETP.NAN.AND P3, PT, R9, R9, PT ;  /* 0x000000090900720b */ /* 0x000fe40003f68000 */
[----:B------:R-:W-:-:S02]  /*1bc0*/  LOP3.LUT R5, R5, 0xffff, RZ, 0xc0, !PT ;  /* 0x0000ffff05057812 */ /* 0x000fc400078ec0ff */
[----:B------:R-:W-:Y:S02]  /*1bd0*/  @P6 SEL R4, R4, 0x7f, P5 ;  /* 0x0000007f04046807 */ /* 0x000fe40002800000 */
[----:B------:R-:W-:Y:S02]  /*1be0*/  FSETP.NAN.AND P6, PT, R7, R7, PT ;  /* 0x000000070700720b */ /* 0x000fe40003fc8000 */
[----:B------:R-:W-:Y:S02]  /*1bf0*/  @P4 SEL R5, R5, 0x7f, P3 ;  /* 0x0000007f05054807 */ /* 0x000fe40001800000 */
[----:B------:R-:W-:Y:S02]  /*1c00*/  FSETP.NAN.AND P5, PT, R3, R3, PT ;  /* 0x000000030300720b */ /* 0x000fe40003fa8000 */
[----:B-1----:R-:W-:Y:S02]  /*1c10*/  LOP3.LUT R3, R10, 0xffff, RZ, 0xc0, !PT ;  /* 0x0000ffff0a037812 */ /* 0x002fe400078ec0ff */
[----:B--2---:R-:W-:-:S02]  /*1c20*/  LOP3.LUT R8, R8, 0xffff, RZ, 0xc0, !PT ;  /* 0x0000ffff08087812 */ /* 0x004fc400078ec0ff */
[----:B------:R-:W-:Y:S02]  /*1c30*/  PRMT R10, R5, 0x3340, R4 ;  /* 0x00003340050a7816 */ /* 0x000fe40000000004 */
[----:B------:R-:W-:Y:S02]  /*1c40*/  @P0 SEL R8, R8, 0x7f, P6 ;  /* 0x0000007f08080807 */ /* 0x000fe40003000000 */
[----:B------:R-:W-:Y:S02]  /*1c50*/  SHF.R.S32.HI R9, RZ, 0x1f, R11 ;  /* 0x0000001fff097819 */ /* 0x000fe4000001140b */
[----:B------:R-:W-:Y:S02]  /*1c60*/  IADD3 R4, P0, R11, c[0x0][0x1b0], RZ ;  /* 0x00006c000b047a10 */ /* 0x000fe40007f1e0ff */
[----:B------:R-:W-:Y:S02]  /*1c70*/  @P2 SEL R3, R3, 0x7f, P5 ;  /* 0x0000007f03032807 */ /* 0x000fe40002800000 */
[----:B------:R-:W-:-:S02]  /*1c80*/  IADD3.X R5, R9, c[0x0][0x1b4], RZ, P0, !PT ;  /* 0x00006d0009057a10 */ /* 0x000fc400007fe4ff */
[----:B------:R-:W-:Y:S02]  /*1c90*/  PLOP3.LUT P0, PT, PT, PT, UP0, 0x40, 0x0 ;  /* 0x000000000000781c */ /* 0x000fe40003f0e808 */
[----:B------:R-:W-:Y:S02]  /*1ca0*/  PRMT R3, R3, 0x3340, R8 ;  /* 0x0000334003037816 */ /* 0x000fe40000000008 */
[C---:B------:R-:W-:Y:S02]  /*1cb0*/  IADD3 R6, P2, R11.reuse, c[0x0][0x1b8], RZ ;  /* 0x00006e000b067a10 */ /* 0x040fe40007f5e0ff */
[----:B------:R-:W-:Y:S02]  /*1cc0*/  IADD3 R8, P3, R11, c[0x0][0x1c0], RZ ;  /* 0x000070000b087a10 */ /* 0x000fe40007f7e0ff */
[----:B------:R-:W-:Y:S02]  /*1cd0*/  PRMT R3, R10, 0x5410, R3 ;  /* 0x000054100a037816 */ /* 0x000fe40000000003 */
[----:B------:R-:W-:-:S02]  /*1ce0*/  IADD3.X R7, R9, c[0x0][0x1bc], RZ, P2, !PT ;  /* 0x00006f0009077a10 */ /* 0x000fc400017fe4ff */
[----:B------:R-:W-:Y:S01]  /*1cf0*/  IADD3.X R9, R9, c[0x0][0x1c4], RZ, P3, !PT ;  /* 0x0000710009097a10 */ /* 0x000fe20001ffe4ff */
[----:B------:R0:W-:Y:S04]  /*1d00*/  @!P1 STG.E [R4.64], R3 ;  /* 0x0000000304009986 */ /* 0x0001e8000c101906 */
[----:B------:R0:W-:Y:S04]  /*1d10*/  @!P1 STG.E [R6.64], R3 ;  /* 0x0000000306009986 */ /* 0x0001e8000c101906 */
[----:B------:R0:W-:Y:S01]  /*1d20*/  @!P1 STG.E [R8.64], R3 ;  /* 0x0000000308009986 */ /* 0x0001e2000c101906 */
[----:B------:R-:W-:Y:S05]  /*1d30*/  @P0 BRA `(.L_x_2) ;  /* 0xfffffba000000947 */ /* 0x000fea000383ffff */
[----:B------:R-:W-:Y:S05]  /*1d40*/  EXIT ;  /* 0x000000000000794d */ /* 0x000fea0003800000 */
.L_x_3:
[----:B------:R-:W-:-:S00]  /*1d50*/  BRA `(.L_x_3) ;  /* 0xfffffff000007947 */ /* 0x000fc0000383ffff */
[----:B------:R-:W-:-:S00]  /*1d60*/  NOP ;  /* 0x0000000000007918 */ /* 0x000fc00000000000 */
        /* <DEDUP_REMOVED lines=9> */
.L_x_4:


//--------------------- .nv.global.init           --------------------------
	.section	.nv.global.init,"aw",@progbits
.nv.global.init:
	.type		_$_str,@object
	.size		_$_str,(.L_0 - _$_str)
_$_str:
        /*0000*/ 	.byte	0x5f, 0x5f, 0x43, 0x55, 0x44, 0x41, 0x5f, 0x46, 0x54, 0x5a, 0x00
.L_0:


//--------------------- .nv.shared.triton_red_fused__to_copy_add_amax_amin_clamp_mul_native_layer_norm_reciprocal_2 --------------------------
	.section	.nv.shared.triton_red_fused__to_copy_add_amax_amin_clamp_mul_native_layer_norm_reciprocal_2,"aw",@nobits
	.sectionflags	@""
	.align	16
